def attn_fwd(
    Q,
    K,
    V,
    Out,
    Lse,
    sm_scale,
    stride_qz,
    stride_qh,
    stride_qm,
    stride_qk,
    stride_kz,
    stride_kh,
    stride_kn,
    stride_kk,
    stride_vz,
    stride_vh,
    stride_vn,
    stride_vk,
    stride_oz,
    stride_oh,
    stride_om,
    stride_ok,
    seqlen_q,
    seqlen_k,
    BLOCK_M: tl.constexpr,
    BLOCK_N: tl.constexpr,
    HEAD_DIM: tl.constexpr,
    CAUSAL: tl.constexpr,
):
    start_m = tl.program_id(0)
    off_hz = tl.program_id(1)
    q_off = off_hz * stride_qh
    k_off = off_hz * stride_kh
    v_off = off_hz * stride_vh
    offs_m = start_m * BLOCK_M + tl.arange(0, BLOCK_M)
    offs_d = tl.arange(0, HEAD_DIM)
    offs_n = tl.arange(0, BLOCK_N)
    q_ptrs = Q + q_off + offs_m[:, None] * stride_qm + offs_d[None, :] * stride_qk
    k_ptrs = K + k_off + offs_d[:, None] * stride_kk + offs_n[None, :] * stride_kn
    v_ptrs = V + v_off + offs_n[:, None] * stride_vn + offs_d[None, :] * stride_vk
    m_i = tl.full([BLOCK_M], float("-inf"), dtype=tl.float32)
    l_i = tl.zeros([BLOCK_M], dtype=tl.float32) + 1.0
    acc = tl.zeros([BLOCK_M, HEAD_DIM], dtype=tl.float32)
    q = tl.load(q_ptrs)
    acc, l_i, m_i = _attn_fwd_inner(
        acc,
        l_i,
        m_i,
        q,
        k_ptrs,
        v_ptrs,
        sm_scale,
        stride_kn,
        stride_vn,
        start_m,
        seqlen_k,
        BLOCK_M,
        BLOCK_N,
        HEAD_DIM,
        CAUSAL,
    )
    acc = acc / l_i[:, None]
    lse = m_i + tl.math.log2(l_i) / 1.4426950408889634
    o_ptrs = (
        Out
        + off_hz * stride_oh
        + offs_m[:, None] * stride_om
        + offs_d[None, :] * stride_ok
    )
    tl.store(o_ptrs, acc.to(Out.dtype.element_ty))
    tl.store(Lse + off_hz * seqlen_q + offs_m, lse)

# config = {"BLOCK_M": 256, "BLOCK_N": 128, "HEAD_DIM": 32, "arch": "sm_100", "causal": false, "dtype": "bf16", "num_stages": 3, "num_warps": 16}
# arch = sm_100


// ===== COMPILED SASS (sm_100a) =====

	.target	sm_100a

	.elftype	@"ET_EXEC"


//--------------------- .note.nv.tkinfo           --------------------------
	.section	.note.nv.tkinfo,"",@"SHT_NOTE"
	.sectionflags	@"SHF_NOTE_NV_TKINFO"
	.tkinfo
        /*0018*/ 	.word	0x00000081
        /*0030*/ 	.string	""
        /*0030*/ 	.string	"ptxas-blackwell"
        /*0030*/ 	.string	"Cuda compilation tools, release 12.9, V12.9.86"
        /*0030*/ 	.string	"Build cuda_12.9.r12.9/compiler.36037853_0"
        /*0030*/ 	.string	"-v  -suppress-debug-info  -lineinfo  -arch sm_100a "



//--------------------- .note.nv.cuver            --------------------------
	.section	.note.nv.cuver,"",@"SHT_NOTE"
	.sectionflags	@"SHF_NOTE_NV_CUVER"
        /*0018*/ 	.short	0x0001
        /*001a*/ 	.short	0x0064
        /*001c*/ 	.short	0x0001
        /*001e*/ 	.short	0x0000
        /*0020*/ 	.short	0x0001
        /*0022*/ 	.short	0x0000


//--------------------- .nv.info                  --------------------------
	.section	.nv.info,"",@"SHT_CUDA_INFO"
	.align	4


	//----- nvinfo : EIATTR_REGCOUNT
	.align		4
        /*0000*/ 	.byte	0x04, 0x2f
        /*0002*/ 	.short	(.L_2 - .L_1)
	.align		4
.L_1:
        /*0004*/ 	.word	index@(attn_fwd)
        /*0008*/ 	.word	0x00000080


	//----- nvinfo : EIATTR_FRAME_SIZE
	.align		4
.L_2:
        /*000c*/ 	.byte	0x04, 0x11
        /*000e*/ 	.short	(.L_4 - .L_3)
	.align		4
.L_3:
        /*0010*/ 	.word	index@(attn_fwd)
        /*0014*/ 	.word	0x00000080


	//----- nvinfo : EIATTR_MIN_STACK_SIZE
	.align		4
.L_4:
        /*0018*/ 	.byte	0x04, 0x12
        /*001a*/ 	.short	(.L_6 - .L_5)
	.align		4
.L_5:
        /*001c*/ 	.word	index@(attn_fwd)
        /*0020*/ 	.word	0x00000080
.L_6:


//--------------------- .nv.info.attn_fwd         --------------------------
	.section	.nv.info.attn_fwd,"",@"SHT_CUDA_INFO"
	.sectionflags	@""
	.align	4


	//----- nvinfo : EIATTR_CUDA_API_VERSION
	.align		4
        /*0000*/ 	.byte	0x04, 0x37
        /*0002*/ 	.short	(.L_8 - .L_7)
.L_7:
        /*0004*/ 	.word	0x00000081


	//----- nvinfo : EIATTR_KPARAM_INFO
	.align		4
.L_8:
        /*0008*/ 	.byte	0x04, 0x17
        /*000a*/ 	.short	(.L_10 - .L_9)
.L_9:
        /*000c*/ 	.word	0x00000000
        /*0010*/ 	.short	0x0019
        /*0012*/ 	.short	0x0080
        /*0014*/ 	.byte	0x00, 0xf4, 0x21, 0x00


	//----- nvinfo : EIATTR_KPARAM_INFO
	.align		4
.L_10:
        /*0018*/ 	.byte	0x04, 0x17
        /*001a*/ 	.short	(.L_12 - .L_11)
.L_11:
        /*001c*/ 	.word	0x00000000
        /*0020*/ 	.short	0x0018
        /*0022*/ 	.short	0x0078
        /*0024*/ 	.byte	0x00, 0xf4, 0x21, 0x00


	//----- nvinfo : EIATTR_KPARAM_INFO
	.align		4
.L_12:
        /*0028*/ 	.byte	0x04, 0x17
        /*002a*/ 	.short	(.L_14 - .L_13)
.L_13:
        /*002c*/ 	.word	0x00000000
        /*0030*/ 	.short	0x0017
        /*0032*/ 	.short	0x0070
        /*0034*/ 	.byte	0x00, 0xf0, 0x11, 0x00


	//----- nvinfo : EIATTR_KPARAM_INFO
	.align		4
.L_14:
        /*0038*/ 	.byte	0x04, 0x17
        /*003a*/ 	.short	(.L_16 - .L_15)
.L_15:
        /*003c*/ 	.word	0x00000000
        /*0040*/ 	.short	0x0016
        /*0042*/ 	.short	0x006c
        /*0044*/ 	.byte	0x00, 0xf0, 0x11, 0x00


	//----- nvinfo : EIATTR_KPARAM_INFO
	.align		4
.L_16:
        /*0048*/ 	.byte	0x04, 0x17
        /*004a*/ 	.short	(.L_18 - .L_17)
.L_17:
        /*004c*/ 	.word	0x00000000
        /*0050*/ 	.short	0x0015
        /*0052*/ 	.short	0x0068
        /*0054*/ 	.byte	0x00, 0xf0, 0x11, 0x00


	//----- nvinfo : EIATTR_KPARAM_INFO
	.align		4
.L_18:
        /*0058*/ 	.byte	0x04, 0x17
        /*005a*/ 	.short	(.L_20 - .L_19)
.L_19:
        /*005c*/ 	.word	0x00000000
        /*0060*/ 	.short	0x0014
        /*0062*/ 	.short	0x0064
        /*0064*/ 	.byte	0x00, 0xf0, 0x11, 0x00


	//----- nvinfo : EIATTR_KPARAM_INFO
	.align		4
.L_20:
        /*0068*/ 	.byte	0x04, 0x17
        /*006a*/ 	.short	(.L_22 - .L_21)
.L_21:
        /*006c*/ 	.word	0x00000000
        /*0070*/ 	.short	0x0013
        /*0072*/ 	.short	0x0060
        /*0074*/ 	.byte	0x00, 0xf0, 0x11, 0x00


	//----- nvinfo : EIATTR_KPARAM_INFO
	.align		4
.L_22:
        /*0078*/ 	.byte	0x04, 0x17
        /*007a*/ 	.short	(.L_24 - .L_23)
.L_23:
        /*007c*/ 	.word	0x00000000
        /*0080*/ 	.short	0x0012
        /*0082*/ 	.short	0x005c
        /*0084*/ 	.byte	0x00, 0xf0, 0x11, 0x00


	//----- nvinfo : EIATTR_KPARAM_INFO
	.align		4
.L_24:
        /*0088*/ 	.byte	0x04, 0x17
        /*008a*/ 	.short	(.L_26 - .L_25)
.L_25:
        /*008c*/ 	.word	0x00000000
        /*0090*/ 	.short	0x0011
        /*0092*/ 	.short	0x0058
        /*0094*/ 	.byte	0x00, 0xf0, 0x11, 0x00


	//----- nvinfo : EIATTR_KPARAM_INFO
	.align		4
.L_26:
        /*0098*/ 	.byte	0x04, 0x17
        /*009a*/ 	.short	(.L_28 - .L_27)
.L_27:
        /*009c*/ 	.word	0x00000000
        /*00a0*/ 	.short	0x0010
        /*00a2*/ 	.short	0x0054
        /*00a4*/ 	.byte	0x00, 0xf0, 0x11, 0x00


	//----- nvinfo : EIATTR_KPARAM_INFO
	.align		4
.L_28:
        /*00a8*/ 	.byte	0x04, 0x17
        /*00aa*/ 	.short	(.L_30 - .L_29)
.L_29:
        /*00ac*/ 	.word	0x00000000
        /*00b0*/ 	.short	0x000f
        /*00b2*/ 	.short	0x0050
        /*00b4*/ 	.byte	0x00, 0xf0, 0x11, 0x00


	//----- nvinfo : EIATTR_KPARAM_INFO
	.align		4
.L_30:
        /*00b8*/ 	.byte	0x04, 0x17
        /*00ba*/ 	.short	(.L_32 - .L_31)
.L_31:
        /*00bc*/ 	.word	0x00000000
        /*00c0*/ 	.short	0x000e
        /*00c2*/ 	.short	0x004c
        /*00c4*/ 	.byte	0x00, 0xf0, 0x11, 0x00


	//----- nvinfo : EIATTR_KPARAM_INFO
	.align		4
.L_32:
        /*00c8*/ 	.byte	0x04, 0x17
        /*00ca*/ 	.short	(.L_34 - .L_33)
.L_33:
        /*00cc*/ 	.word	0x00000000
        /*00d0*/ 	.short	0x000d
        /*00d2*/ 	.short	0x0048
        /*00d4*/ 	.byte	0x00, 0xf0, 0x11, 0x00


	//----- nvinfo : EIATTR_KPARAM_INFO
	.align		4
.L_34:
        /*00d8*/ 	.byte	0x04, 0x17
        /*00da*/ 	.short	(.L_36 - .L_35)
.L_35:
        /*00dc*/ 	.word	0x00000000
        /*00e0*/ 	.short	0x000c
        /*00e2*/ 	.short	0x0044
        /*00e4*/ 	.byte	0x00, 0xf0, 0x11, 0x00


	//----- nvinfo : EIATTR_KPARAM_INFO
	.align		4
.L_36:
        /*00e8*/ 	.byte	0x04, 0x17
        /*00ea*/ 	.short	(.L_38 - .L_37)
.L_37:
        /*00ec*/ 	.word	0x00000000
        /*00f0*/ 	.short	0x000b
        /*00f2*/ 	.short	0x0040
        /*00f4*/ 	.byte	0x00, 0xf0, 0x11, 0x00


	//----- nvinfo : EIATTR_KPARAM_INFO
	.align		4
.L_38:
        /*00f8*/ 	.byte	0x04, 0x17
        /*00fa*/ 	.short	(.L_40 - .L_39)
.L_39:
        /*00fc*/ 	.word	0x00000000
        /*0100*/ 	.short	0x000a
        /*0102*/ 	.short	0x003c
        /*0104*/ 	.byte	0x00, 0xf0, 0x11, 0x00


	//----- nvinfo : EIATTR_KPARAM_INFO
	.align		4
.L_40:
        /*0108*/ 	.byte	0x04, 0x17
        /*010a*/ 	.short	(.L_42 - .L_41)
.L_41:
        /*010c*/ 	.word	0x00000000
        /*0110*/ 	.short	0x0009
        /*0112*/ 	.short	0x0038
        /*0114*/ 	.byte	0x00, 0xf0, 0x11, 0x00


	//----- nvinfo : EIATTR_KPARAM_INFO
	.align		4
.L_42:
        /*0118*/ 	.byte	0x04, 0x17
        /*011a*/ 	.short	(.L_44 - .L_43)
.L_43:
        /*011c*/ 	.word	0x00000000
        /*0120*/ 	.short	0x0008
        /*0122*/ 	.short	0x0034
        /*0124*/ 	.byte	0x00, 0xf0, 0x11, 0x00


	//----- nvinfo : EIATTR_KPARAM_INFO
	.align		4
.L_44:
        /*0128*/ 	.byte	0x04, 0x17
        /*012a*/ 	.short	(.L_46 - .L_45)
.L_45:
        /*012c*/ 	.word	0x00000000
        /*0130*/ 	.short	0x0007
        /*0132*/ 	.short	0x0030
        /*0134*/ 	.byte	0x00, 0xf0, 0x11, 0x00


	//----- nvinfo : EIATTR_KPARAM_INFO
	.align		4
.L_46:
        /*0138*/ 	.byte	0x04, 0x17
        /*013a*/ 	.short	(.L_48 - .L_47)
.L_47:
        /*013c*/ 	.word	0x00000000
        /*0140*/ 	.short	0x0006
        /*0142*/ 	.short	0x002c
        /*0144*/ 	.byte	0x00, 0xf0, 0x11, 0x00


	//----- nvinfo : EIATTR_KPARAM_INFO
	.align		4
.L_48:
        /*0148*/ 	.byte	0x04, 0x17
        /*014a*/ 	.short	(.L_50 - .L_49)
.L_49:
        /*014c*/ 	.word	0x00000000
        /*0150*/ 	.short	0x0005
        /*0152*/ 	.short	0x0028
        /*0154*/ 	.byte	0x00, 0xf0, 0x11, 0x00


	//----- nvinfo : EIATTR_KPARAM_INFO
	.align		4
.L_50:
        /*0158*/ 	.byte	0x04, 0x17
        /*015a*/ 	.short	(.L_52 - .L_51)
.L_51:
        /*015c*/ 	.word	0x00000000
        /*0160*/ 	.short	0x0004
        /*0162*/ 	.short	0x0020
        /*0164*/ 	.byte	0x00, 0xf4, 0x21, 0x00


	//----- nvinfo : EIATTR_KPARAM_INFO
	.align		4
.L_52:
        /*0168*/ 	.byte	0x04, 0x17
        /*016a*/ 	.short	(.L_54 - .L_53)
.L_53:
        /*016c*/ 	.word	0x00000000
        /*0170*/ 	.short	0x0003
        /*0172*/ 	.short	0x0018
        /*0174*/ 	.byte	0x00, 0xf4, 0x21, 0x00


	//----- nvinfo : EIATTR_KPARAM_INFO
	.align		4
.L_54:
        /*0178*/ 	.byte	0x04, 0x17
        /*017a*/ 	.short	(.L_56 - .L_55)
.L_55:
        /*017c*/ 	.word	0x00000000
        /*0180*/ 	.short	0x0002
        /*0182*/ 	.short	0x0010
        /*0184*/ 	.byte	0x00, 0xf4, 0x21, 0x00


	//----- nvinfo : EIATTR_KPARAM_INFO
	.align		4
.L_56:
        /*0188*/ 	.byte	0x04, 0x17
        /*018a*/ 	.short	(.L_58 - .L_57)
.L_57:
        /*018c*/ 	.word	0x00000000
        /*0190*/ 	.short	0x0001
        /*0192*/ 	.short	0x0008
        /*0194*/ 	.byte	0x00, 0xf4, 0x21, 0x00


	//----- nvinfo : EIATTR_KPARAM_INFO
	.align		4
.L_58:
        /*0198*/ 	.byte	0x04, 0x17
        /*019a*/ 	.short	(.L_60 - .L_59)
.L_59:
        /*019c*/ 	.word	0x00000000
        /*01a0*/ 	.short	0x0000
        /*01a2*/ 	.short	0x0000
        /*01a4*/ 	.byte	0x00, 0xf4, 0x21, 0x00


	//----- nvinfo : EIATTR_SPARSE_MMA_MASK
	.align		4
.L_60:
        /*01a8*/ 	.byte	0x03, 0x50
        /*01aa*/ 	.short	0x0000


	//----- nvinfo : EIATTR_MAXREG_COUNT
	.align		4
        /*01ac*/ 	.byte	0x03, 0x1b
        /*01ae*/ 	.short	0x0080


	//----- nvinfo : EIATTR_NUM_BARRIERS
	.align		4
        /*01b0*/ 	.byte	0x02, 0x4c
        /*01b2*/ 	.byte	0x01
	.zero		1


	//----- nvinfo : EIATTR_ANNOTATIONS
	.align		4
        /*01b4*/ 	.byte	0x04, 0x55
        /*01b6*/ 	.short	(.L_62 - .L_61)


	//   ....[0]....
.L_61:
        /*01b8*/ 	.word	0x00000001
        /*01bc*/ 	.byte	0x50, 0x09, 0x00, 0x00, 0x01, 0x00, 0x00, 0x00, 0x20, 0x0c, 0x00, 0x00, 0x01, 0x00, 0x00, 0x00
        /* <DEDUP_REMOVED lines=14> */
        /*02ac*/ 	.byte	0x40, 0x14, 0x00, 0x00, 0x01, 0x00, 0x00, 0x00, 0x50, 0x2d, 0x00, 0x00


	//----- nvinfo : EIATTR_COOP_GROUP_MASK_REGIDS
	.align		4
.L_62:
        /*02b8*/ 	.byte	0x04, 0x29
        /*02ba*/ 	.short	(.L_64 - .L_63)


	//   ....[0]....
.L_63:
        /*02bc*/ 	.word	0xffffffff


	//   ....[1]....
        /*02c0*/ 	.word	0xffffffff


	//   ....[2]....
        /*02c4*/ 	.word	0xffffffff


	//   ....[3]....
        /*02c8*/ 	.word	0xffffffff


	//   ....[4]....
        /*02cc*/ 	.word	0xffffffff


	//   ....[5]....
        /*02d0*/ 	.word	0xffffffff


	//   ....[6]....
        /*02d4*/ 	.word	0xffffffff


	//   ....[7]....
        /*02d8*/ 	.word	0xffffffff


	//----- nvinfo : EIATTR_COOP_GROUP_INSTR_OFFSETS
	.align		4
.L_64:
        /*02dc*/ 	.byte	0x04, 0x28
        /*02de*/ 	.short	(.L_66 - .L_65)


	//   ....[0]....
.L_65:
        /*02e0*/ 	.word	0x00001ca0


	//   ....[1]....
        /*02e4*/ 	.word	0x00001d10


	//   ....[2]....
        /*02e8*/ 	.word	0x00001d30


	//   ....[3]....
        /*02ec*/ 	.word	0x00001d70


	//   ....[4]....
        /*02f0*/ 	.word	0x00003370


	//   ....[5]....
        /*02f4*/ 	.word	0x00003380


	//   ....[6]....
        /*02f8*/ 	.word	0x00003440


	//   ....[7]....
        /*02fc*/ 	.word	0x00003460


	//----- nvinfo : EIATTR_VRC_CTA_INIT_COUNT
	.align		4
.L_66:
        /*0300*/ 	.byte	0x02, 0x4a
	.zero		1
	.zero		1


	//----- nvinfo : EIATTR_EXIT_INSTR_OFFSETS
	.align		4
        /*0304*/ 	.byte	0x04, 0x1c
        /*0306*/ 	.short	(.L_68 - .L_67)


	//   ....[0]....
.L_67:
        /*0308*/ 	.word	0x00004660


	//   ....[1]....
        /*030c*/ 	.word	0x00004690


	//----- nvinfo : EIATTR_REQNTID
	.align		4
.L_68:
        /*0310*/ 	.byte	0x04, 0x10
        /*0312*/ 	.short	(.L_70 - .L_69)
.L_69:
        /*0314*/ 	.word	0x00000200
        /*0318*/ 	.word	0x00000001
        /*031c*/ 	.word	0x00000001


	//----- nvinfo : EIATTR_CBANK_PARAM_SIZE
	.align		4
.L_70:
        /*0320*/ 	.byte	0x03, 0x19
        /*0322*/ 	.short	0x0088


	//----- nvinfo : EIATTR_PARAM_CBANK
	.align		4
        /*0324*/ 	.byte	0x04, 0x0a
        /*0326*/ 	.short	(.L_72 - .L_71)
	.align		4
.L_71:
        /*0328*/ 	.word	index@(.nv.constant0.attn_fwd)
        /*032c*/ 	.short	0x0380
        /*032e*/ 	.short	0x0088


	//----- nvinfo : EIATTR_SW_WAR
	.align		4
.L_72:
        /*0330*/ 	.byte	0x04, 0x36
        /*0332*/ 	.short	(.L_74 - .L_73)
.L_73:
        /*0334*/ 	.word	0x00000008
.L_74:


//--------------------- .nv.compat                --------------------------
	.section	.nv.compat,"",@"SHT_CUDA_COMPAT_INFO"
	.align	4
        /*0000*/ 	.byte	0x02, 0x02, 0x01, 0x00, 0x02, 0x05, 0x05, 0x00, 0x02, 0x03, 0x00, 0x00, 0x02, 0x06, 0x01, 0x00


//--------------------- .nv.callgraph             --------------------------
	.section	.nv.callgraph,"",@"SHT_CUDA_CALLGRAPH"
	.align	4
	.sectionentsize	8
	.align		4
        /*0000*/ 	.word	0x00000000
	.align		4
        /*0004*/ 	.word	0xffffffff
	.align		4
        /*0008*/ 	.word	0x00000000
	.align		4
        /*000c*/ 	.word	0xfffffffe
	.align		4
        /*0010*/ 	.word	0x00000000
	.align		4
        /*0014*/ 	.word	0xfffffffd
	.align		4
        /*0018*/ 	.word	0x00000000
	.align		4
        /*001c*/ 	.word	0xfffffffc


//--------------------- .nv.constant4             --------------------------
	.section	.nv.constant4,"a",@progbits
	.align	8
	.align		8
.nv.constant4:
        /*0000*/ 	.dword	_$_str


//--------------------- .text.attn_fwd            --------------------------
	.section	.text.attn_fwd,"ax",@progbits
	.align	128
        .global         attn_fwd
        .type           attn_fwd,@function
        .size           attn_fwd,(.L_x_3 - attn_fwd)
        .other          attn_fwd,@"STO_CUDA_ENTRY STV_DEFAULT"
attn_fwd:
.text.attn_fwd:
[----:B------:R-:W0:Y:S01]  /*0000*/  LDC R1, c[0x0][0x37c] ;  /* 0x0000df00ff017b82 */ /* 0x000e220000000800 */
[----:B------:R-:W1:Y:S07]  /*0010*/  S2R R0, SR_TID.X ;  /* 0x0000000000007919 */ /* 0x000e6e0000002100 */
[----:B------:R-:W2:Y:S01]  /*0020*/  S2UR UR6, SR_CTAID.Y ;  /* 0x00000000000679c3 */ /* 0x000ea20000002600 */
[----:B------:R-:W2:Y:S01]  /*0030*/  LDCU.64 UR4, c[0x0][0x3b0] ;  /* 0x00007600ff0477ac */ /* 0x000ea20008000a00 */
[----:B0-----:R-:W-:Y:S01]  /*0040*/  IADD3 R1, PT, PT, R1, -0x80, RZ ;  /* 0xffffff8001017810 */ /* 0x001fe20007ffe0ff */
[----:B------:R-:W0:Y:S01]  /*0050*/  S2R R3, SR_CTAID.X ;  /* 0x0000000000037919 */ /* 0x000e220000002500 */
[----:B------:R-:W3:Y:S04]  /*0060*/  LDCU.64 UR10, c[0x0][0x358] ;  /* 0x00006b00ff0a77ac */ /* 0x000ee80008000a00 */
[----:B------:R-:W4:Y:S08]  /*0070*/  LDC R32, c[0x0][0x3b8] ;  /* 0x0000ee00ff207b82 */ /* 0x000f300000000800 */
[----:B------:R-:W5:Y:S01]  /*0080*/  LDC.64 R28, c[0x0][0x380] ;  /* 0x0000e000ff1c7b82 */ /* 0x000f620000000a00 */
[----:B--2---:R-:W-:-:S04]  /*0090*/  UIMAD UR4, UR6, UR4, URZ ;  /* 0x00000004060472a4 */ /* 0x004fc8000f8e02ff */
[----:B------:R-:W-:Y:S01]  /*00a0*/  USHF.L.U32 UR7, UR4, 0x1, URZ ;  /* 0x0000000104077899 */ /* 0x000fe200080006ff */
[----:B-1----:R-:W-:Y:S02]  /*00b0*/  LOP3.LUT R16, R0, 0xff, RZ, 0xc0, !PT ;  /* 0x000000ff00107812 */ /* 0x002fe400078ec0ff */
[----:B------:R-:W-:Y:S02]  /*00c0*/  SHF.R.U32.HI R4, RZ, 0x8, R0 ;  /* 0x00000008ff047819 */ /* 0x000fe40000011600 */
[----:B0-----:R-:W-:Y:S02]  /*00d0*/  LEA R2, R3, R16, 0x8 ;  /* 0x0000001003027211 */ /* 0x001fe400078e40ff */
[----:B------:R-:W-:-:S03]  /*00e0*/  SGXT.U32 R4, R4, 0x1 ;  /* 0x000000010404781a */ /* 0x000fc60000000000 */
[----:B------:R-:W-:Y:S01]  /*00f0*/  IMAD R2, R2, UR5, RZ ;  /* 0x0000000502027c24 */ /* 0x000fe2000f8e02ff */
[----:B------:R-:W-:Y:S01]  /*0100*/  UIMAD.WIDE UR4, UR4, 0x2, URZ ;  /* 0x00000002040478a5 */ /* 0x000fe2000f8e02ff */
[----:B----4-:R-:W-:-:S03]  /*0110*/  IMAD R5, R4, R32, RZ ;  /* 0x0000002004057224 */ /* 0x010fc600078e02ff */
[C---:B------:R-:W-:Y:S01]  /*0120*/  SHF.L.U32 R3, R2.reuse, 0x1, RZ ;  /* 0x0000000102037819 */ /* 0x040fe200000006ff */
[----:B------:R-:W-:Y:S01]  /*0130*/  IMAD.HI R2, R2, 0x2, RZ ;  /* 0x0000000202027827 */ /* 0x000fe200078e02ff */
[C---:B------:R-:W-:Y:S02]  /*0140*/  LEA R7, R32.reuse, R5, 0x1 ;  /* 0x0000000520077211 */ /* 0x040fe400078e08ff */
[----:B-----5:R-:W-:Y:S01]  /*0150*/  IADD3 R28, P0, P1, R3, UR7, R28 ;  /* 0x00000007031c7c10 */ /* 0x020fe2000f91e01c */
[----:B------:R-:W0:Y:S01]  /*0160*/  LDCU UR7, c[0x0][0x3f0] ;  /* 0x00007e00ff0777ac */ /* 0x000e220008000800 */
[----:B------:R-:W-:Y:S02]  /*0170*/  LEA R8, R32, R7, 0x1 ;  /* 0x0000000720087211 */ /* 0x000fe400078e08ff */
[----:B------:R-:W-:Y:S02]  /*0180*/  IADD3.X R30, PT, PT, R2, UR5, R29, P0, P1 ;  /* 0x00000005021e7c10 */ /* 0x000fe400087e241d */
[----:B------:R-:W-:-:S02]  /*0190*/  LEA R2, P0, R5, R28, 0x1 ;  /* 0x0000001c05027211 */ /* 0x000fc400078008ff */
[----:B------:R-:W-:Y:S02]  /*01a0*/  LEA R9, R32, R8, 0x1 ;  /* 0x0000000820097211 */ /* 0x000fe400078e08ff */
[----:B------:R-:W-:Y:S02]  /*01b0*/  LEA R4, P1, R7, R28, 0x1 ;  /* 0x0000001c07047211 */ /* 0x000fe400078208ff */
[----:B------:R-:W-:Y:S02]  /*01c0*/  LEA.HI.X.SX32 R3, R5, R30, 0x1, P0 ;  /* 0x0000001e05037211 */ /* 0x000fe400000f0eff */
[----:B------:R-:W-:Y:S02]  /*01d0*/  LEA R6, P0, R8, R28, 0x1 ;  /* 0x0000001c08067211 */ /* 0x000fe400078008ff */
[----:B------:R-:W-:Y:S01]  /*01e0*/  LEA R11, R32, R9, 0x1 ;  /* 0x00000009200b7211 */ /* 0x000fe200078e08ff */
[----:B---3--:R1:W2:Y:S01]  /*01f0*/  LDG.E.U16 R19, desc[UR10][R2.64] ;  /* 0x0000000a02137981 */ /* 0x0082a2000c1e1500 */
[----:B------:R-:W-:-:S02]  /*0200*/  LEA.HI.X.SX32 R5, R7, R30, 0x1, P1 ;  /* 0x0000001e07057211 */ /* 0x000fc400008f0eff */
[----:B------:R-:W-:Y:S02]  /*0210*/  LEA.HI.X.SX32 R7, R8, R30, 0x1, P0 ;  /* 0x0000001e08077211 */ /* 0x000fe400000f0eff */
[C---:B------:R-:W-:Y:S01]  /*0220*/  LEA R12, R32.reuse, R11, 0x1 ;  /* 0x0000000b200c7211 */ /* 0x040fe200078e08ff */
[----:B------:R3:W4:Y:S01]  /*0230*/  LDG.E.U16 R20, desc[UR10][R4.64] ;  /* 0x0000000a04147981 */ /* 0x000722000c1e1500 */
[C---:B------:R-:W-:Y:S02]  /*0240*/  LEA R8, P0, R9.reuse, R28, 0x1 ;  /* 0x0000001c09087211 */ /* 0x040fe400078008ff */
[----:B------:R-:W-:Y:S01]  /*0250*/  LEA R13, R32, R12, 0x1 ;  /* 0x0000000c200d7211 */ /* 0x000fe200078e08ff */
[----:B------:R5:W4:Y:S01]  /*0260*/  LDG.E.U16 R21, desc[UR10][R6.64] ;  /* 0x0000000a06157981 */ /* 0x000b22000c1e1500 */
[----:B------:R-:W-:Y:S02]  /*0270*/  LEA.HI.X.SX32 R9, R9, R30, 0x1, P0 ;  /* 0x0000001e09097211 */ /* 0x000fe400000f0eff */
[----:B-1----:R-:W-:-:S02]  /*0280*/  LEA R2, P0, R12, R28, 0x1 ;  /* 0x0000001c0c027211 */ /* 0x002fc400078008ff */
[----:B------:R-:W-:Y:S01]  /*0290*/  LEA R14, R32, R13, 0x1 ;  /* 0x0000000d200e7211 */ /* 0x000fe200078e08ff */
[----:B------:R1:W4:Y:S01]  /*02a0*/  LDG.E.U16 R22, desc[UR10][R8.64] ;  /* 0x0000000a08167981 */ /* 0x000322000c1e1500 */
[----:B------:R-:W-:Y:S02]  /*02b0*/  LEA.HI.X.SX32 R3, R12, R30, 0x1, P0 ;  /* 0x0000001e0c037211 */ /* 0x000fe400000f0eff */
[C---:B---3--:R-:W-:Y:S02]  /*02c0*/  LEA R4, P0, R13.reuse, R28, 0x1 ;  /* 0x0000001c0d047211 */ /* 0x048fe400078008ff */
[C---:B------:R-:W-:Y:S01]  /*02d0*/  LEA R12, R32.reuse, R14, 0x1 ;  /* 0x0000000e200c7211 */ /* 0x040fe200078e08ff */
[----:B------:R-:W3:Y:S01]  /*02e0*/  LDG.E.U16 R24, desc[UR10][R2.64] ;  /* 0x0000000a02187981 */ /* 0x000ee2000c1e1500 */
[----:B------:R-:W-:Y:S02]  /*02f0*/  LEA.HI.X.SX32 R5, R13, R30, 0x1, P0 ;  /* 0x0000001e0d057211 */ /* 0x000fe400000f0eff */
[----:B------:R-:W-:-:S02]  /*0300*/  LEA R13, R32, R12, 0x1 ;  /* 0x0000000c200d7211 */ /* 0x000fc400078e08ff */
[C---:B------:R-:W-:Y:S01]  /*0310*/  LEA R10, P1, R11.reuse, R28, 0x1 ;  /* 0x0000001c0b0a7211 */ /* 0x040fe200078208ff */
[----:B------:R-:W3:Y:S01]  /*0320*/  LDG.E.U16 R25, desc[UR10][R4.64] ;  /* 0x0000000a04197981 */ /* 0x000ee2000c1e1500 */
[----:B------:R-:W-:Y:S02]  /*0330*/  LEA R17, R32, R13, 0x1 ;  /* 0x0000000d20117211 */ /* 0x000fe400078e08ff */
[----:B------:R-:W-:Y:S02]  /*0340*/  LEA.HI.X.SX32 R11, R11, R30, 0x1, P1 ;  /* 0x0000001e0b0b7211 */ /* 0x000fe400008f0eff */
[----:B-----5:R-:W-:Y:S02]  /*0350*/  LEA R6, P0, R14, R28, 0x1 ;  /* 0x0000001c0e067211 */ /* 0x020fe400078008ff */
[----:B------:R-:W-:Y:S01]  /*0360*/  LEA R18, R32, R17, 0x1 ;  /* 0x0000001120127211 */ /* 0x000fe200078e08ff */
[----:B------:R5:W3:Y:S01]  /*0370*/  LDG.E.U16 R23, desc[UR10][R10.64] ;  /* 0x0000000a0a177981 */ /* 0x000ae2000c1e1500 */
[----:B------:R-:W-:-:S02]  /*0380*/  LEA.HI.X.SX32 R7, R14, R30, 0x1, P0 ;  /* 0x0000001e0e077211 */ /* 0x000fc400000f0eff */
[----:B-1----:R-:W-:Y:S02]  /*0390*/  LEA R8, P1, R12, R28, 0x1 ;  /* 0x0000001c0c087211 */ /* 0x002fe400078208ff */
[----:B------:R-:W-:Y:S01]  /*03a0*/  LEA R14, R32, R18, 0x1 ;  /* 0x00000012200e7211 */ /* 0x000fe200078e08ff */
[----:B------:R1:W4:Y:S01]  /*03b0*/  LDG.E.U16 R26, desc[UR10][R6.64] ;  /* 0x0000000a061a7981 */ /* 0x000322000c1e1500 */
[C---:B-----5:R-:W-:Y:S02]  /*03c0*/  LEA R10, P0, R13.reuse, R28, 0x1 ;  /* 0x0000001c0d0a7211 */ /* 0x060fe400078008ff */
[-C--:B------:R-:W-:Y:S02]  /*03d0*/  LEA.HI.X.SX32 R9, R12, R30.reuse, 0x1, P1 ;  /* 0x0000001e0c097211 */ /* 0x080fe400008f0eff */
[----:B------:R-:W-:Y:S02]  /*03e0*/  LEA.HI.X.SX32 R11, R13, R30, 0x1, P0 ;  /* 0x0000001e0d0b7211 */ /* 0x000fe400000f0eff */
[----:B------:R-:W-:Y:S01]  /*03f0*/  LEA R12, P0, R14, R28, 0x1 ;  /* 0x0000001c0e0c7211 */ /* 0x000fe200078008ff */
[----:B------:R5:W4:Y:S01]  /*0400*/  LDG.E.U16 R27, desc[UR10][R8.64] ;  /* 0x0000000a081b7981 */ /* 0x000b22000c1e1500 */
[----:B------:R-:W-:-:S02]  /*0410*/  LEA R3, R32, R14, 0x1 ;  /* 0x0000000e20037211 */ /* 0x000fc400078e08ff */
[----:B------:R-:W-:Y:S01]  /*0420*/  LEA.HI.X.SX32 R13, R14, R30, 0x1, P0 ;  /* 0x0000001e0e0d7211 */ /* 0x000fe200000f0eff */
[----:B------:R0:W4:Y:S01]  /*0430*/  LDG.E.U16 R11, desc[UR10][R10.64] ;  /* 0x0000000a0a0b7981 */ /* 0x000122000c1e1500 */
[-C--:B------:R-:W-:Y:S02]  /*0440*/  LEA R14, P1, R3, R28.reuse, 0x1 ;  /* 0x0000001c030e7211 */ /* 0x080fe400078208ff */
[----:B------:R-:W-:Y:S01]  /*0450*/  LEA R2, P0, R17, R28, 0x1 ;  /* 0x0000001c11027211 */ /* 0x000fe200078008ff */
[----:B------:R0:W4:Y:S01]  /*0460*/  LDG.E.U16 R12, desc[UR10][R12.64] ;  /* 0x0000000a0c0c7981 */ /* 0x000122000c1e1500 */
[----:B------:R-:W-:Y:S02]  /*0470*/  LEA R5, R32, R3, 0x1 ;  /* 0x0000000320057211 */ /* 0x000fe400078e08ff */
[-C--:B------:R-:W-:Y:S02]  /*0480*/  LEA.HI.X.SX32 R15, R3, R30.reuse, 0x1, P1 ;  /* 0x0000001e030f7211 */ /* 0x080fe400008f0eff */
[----:B------:R-:W-:-:S02]  /*0490*/  LEA.HI.X.SX32 R3, R17, R30, 0x1, P0 ;  /* 0x0000001e11037211 */ /* 0x000fc400000f0eff */
[C---:B-1----:R-:W-:Y:S01]  /*04a0*/  LEA R6, P1, R5.reuse, R28, 0x1 ;  /* 0x0000001c05067211 */ /* 0x042fe200078208ff */
[----:B------:R-:W4:Y:S01]  /*04b0*/  LDG.E.U16 R14, desc[UR10][R14.64] ;  /* 0x0000000a0e0e7981 */ /* 0x000f22000c1e1500 */
[----:B------:R-:W-:Y:S02]  /*04c0*/  LEA R17, R32, R5, 0x1 ;  /* 0x0000000520117211 */ /* 0x000fe400078e08ff */
[----:B------:R-:W-:Y:S01]  /*04d0*/  LEA.HI.X.SX32 R7, R5, R30, 0x1, P1 ;  /* 0x0000001e05077211 */ /* 0x000fe200008f0eff */
[----:B------:R-:W4:Y:S01]  /*04e0*/  LDG.E.U16 R3, desc[UR10][R2.64] ;  /* 0x0000000a02037981 */ /* 0x000f22000c1e1500 */
[CC--:B------:R-:W-:Y:S02]  /*04f0*/  LEA R4, P0, R18.reuse, R28.reuse, 0x1 ;  /* 0x0000001c12047211 */ /* 0x0c0fe400078008ff */
[----:B-----5:R-:W-:Y:S01]  /*0500*/  LEA R8, P1, R17, R28, 0x1 ;  /* 0x0000001c11087211 */ /* 0x020fe200078208ff */
[----:B------:R-:W5:Y:S01]  /*0510*/  LDG.E.U16 R6, desc[UR10][R6.64] ;  /* 0x0000000a06067981 */ /* 0x000f62000c1e1500 */
[----:B------:R-:W-:-:S02]  /*0520*/  LEA.HI.X.SX32 R5, R18, R30, 0x1, P0 ;  /* 0x0000001e12057211 */ /* 0x000fc400000f0eff */
[----:B------:R-:W-:-:S03]  /*0530*/  LEA.HI.X.SX32 R9, R17, R30, 0x1, P1 ;  /* 0x0000001e11097211 */ /* 0x000fc600008f0eff */
[----:B------:R1:W5:Y:S04]  /*0540*/  LDG.E.U16 R4, desc[UR10][R4.64] ;  /* 0x0000000a04047981 */ /* 0x000368000c1e1500 */
[----:B------:R-:W5:Y:S01]  /*0550*/  LDG.E.U16 R8, desc[UR10][R8.64] ;  /* 0x0000000a08087981 */ /* 0x000f62000c1e1500 */
[----:B------:R-:W1:Y:S01]  /*0560*/  S2UR UR5, SR_CgaCtaId ;  /* 0x00000000000579c3 */ /* 0x000e620000008800 */
[----:B0-----:R-:W-:Y:S01]  /*0570*/  SHF.R.S32.HI R10, RZ, 0x8, R0 ;  /* 0x00000008ff0a7819 */ /* 0x001fe20000011400 */
[----:B------:R-:W-:Y:S01]  /*0580*/  UMOV UR4, 0x400 ;  /* 0x0000040000047882 */ /* 0x000fe20000000000 */
[----:B------:R-:W-:Y:S02]  /*0590*/  SHF.L.U32 R13, R16, 0x1, RZ ;  /* 0x00000001100d7819 */ /* 0x000fe400000006ff */
[----:B------:R-:W-:Y:S01]  /*05a0*/  SGXT R10, R10, 0x1 ;  /* 0x000000010a0a781a */ /* 0x000fe20000000200 */
[----:B------:R-:W-:-:S03]  /*05b0*/  UISETP.GE.AND UP0, UPT, UR7, 0x1, UPT ;  /* 0x000000010700788c */ /* 0x000fc6000bf06270 */
[----:B------:R-:W-:-:S04]  /*05c0*/  LOP3.LUT R10, R13, 0x210, R10, 0x78, !PT ;  /* 0x000002100d0a7812 */ /* 0x000fc800078e780a */
[C---:B------:R-:W-:Y:S02]  /*05d0*/  LOP3.LUT R13, R10.reuse, 0x20, RZ, 0x3c, !PT ;  /* 0x000000200a0d7812 */ /* 0x040fe400078e3cff */
[C---:B------:R-:W-:Y:S02]  /*05e0*/  LOP3.LUT R16, R10.reuse, 0x40, RZ, 0x3c, !PT ;  /* 0x000000400a107812 */ /* 0x040fe400078e3cff */
[----:B-1----:R-:W-:Y:S01]  /*05f0*/  LOP3.LUT R5, R10, 0x60, RZ, 0x3c, !PT ;  /* 0x000000600a057812 */ /* 0x002fe200078e3cff */
[----:B------:R-:W-:Y:S01]  /*0600*/  ULEA UR5, UR5, UR4, 0x18 ;  /* 0x0000000405057291 */ /* 0x000fe2000f8ec0ff */
[----:B------:R-:W-:Y:S02]  /*0610*/  MOV R2, 0xff800000 ;  /* 0xff80000000027802 */ /* 0x000fe40000000f00 */
[----:B------:R-:W-:Y:S02]  /*0620*/  MOV R122, 0x3f800000 ;  /* 0x3f800000007a7802 */ /* 0x000fe40000000f00 */
[----:B------:R-:W-:-:S02]  /*0630*/  MOV R120, 0x3f800000 ;  /* 0x3f80000000787802 */ /* 0x000fc40000000f00 */
[----:B------:R-:W-:Y:S02]  /*0640*/  MOV R80, 0xff800000 ;  /* 0xff80000000507802 */ /* 0x000fe40000000f00 */
[----:B--2---:R0:W-:Y:S02]  /*0650*/  STS.U16 [R10+UR5], R19 ;  /* 0x000000130a007988 */ /* 0x0041e40008000405 */
[----:B0-----:R-:W-:Y:S02]  /*0660*/  CS2R R18, SRZ ;  /* 0x0000000000127805 */ /* 0x001fe4000001ff00 */
[----:B---3--:R-:W-:Y:S04]  /*0670*/  STS.U16 [R10+UR5+0x1000], R23 ;  /* 0x001000170a007988 */ /* 0x008fe80008000405 */
[----:B----4-:R-:W-:Y:S04]  /*0680*/  STS.U16 [R10+UR5+0x2000], R27 ;  /* 0x0020001b0a007988 */ /* 0x010fe80008000405 */
[----:B------:R-:W-:Y:S04]  /*0690*/  STS.U16 [R10+UR5+0x3000], R12 ;  /* 0x0030000c0a007988 */ /* 0x000fe80008000405 */
[----:B------:R-:W-:Y:S04]  /*06a0*/  STS.U16 [R13+UR5+0x400], R20 ;  /* 0x000400140d007988 */ /* 0x000fe80008000405 */
[----:B------:R-:W-:Y:S04]  /*06b0*/  STS.U16 [R13+UR5+0x1400], R24 ;  /* 0x001400180d007988 */ /* 0x000fe80008000405 */
[----:B------:R0:W-:Y:S04]  /*06c0*/  STS.U16 [R13+UR5+0x2400], R11 ;  /* 0x0024000b0d007988 */ /* 0x0001e80008000405 */
[----:B------:R1:W-:Y:S04]  /*06d0*/  STS.U16 [R13+UR5+0x3400], R14 ;  /* 0x0034000e0d007988 */ /* 0x0003e80008000405 */
[----:B------:R2:W-:Y:S01]  /*06e0*/  STS.U16 [R16+UR5+0x800], R21 ;  /* 0x0008001510007988 */ /* 0x0005e20008000405 */
[----:B0-----:R-:W-:-:S03]  /*06f0*/  CS2R R10, SRZ ;  /* 0x00000000000a7805 */ /* 0x001fc6000001ff00 */
[----:B------:R-:W-:Y:S01]  /*0700*/  STS.U16 [R16+UR5+0x1800], R25 ;  /* 0x0018001910007988 */ /* 0x000fe20008000405 */
[----:B-1----:R-:W-:-:S03]  /*0710*/  CS2R R12, SRZ ;  /* 0x00000000000c7805 */ /* 0x002fc6000001ff00 */
[----:B------:R0:W-:Y:S01]  /*0720*/  STS.U16 [R16+UR5+0x2800], R3 ;  /* 0x0028000310007988 */ /* 0x0001e20008000405 */
[----:B------:R-:W-:Y:S02]  /*0730*/  CS2R R14, SRZ ;  /* 0x00000000000e7805 */ /* 0x000fe4000001ff00 */
[----:B--2---:R-:W-:Y:S01]  /*0740*/  CS2R R20, SRZ ;  /* 0x0000000000147805 */ /* 0x004fe2000001ff00 */
[----:B-----5:R1:W-:Y:S04]  /*0750*/  STS.U16 [R16+UR5+0x3800], R6 ;  /* 0x0038000610007988 */ /* 0x0203e80008000405 */
[----:B------:R2:W-:Y:S01]  /*0760*/  STS.U16 [R5+UR5+0xc00], R22 ;  /* 0x000c001605007988 */ /* 0x0005e20008000405 */
[----:B0-----:R-:W-:-:S03]  /*0770*/  LOP3.LUT R3, R0, 0x7, RZ, 0xc0, !PT ;  /* 0x0000000700037812 */ /* 0x001fc600078ec0ff */
[----:B------:R-:W-:Y:S01]  /*0780*/  STS.U16 [R5+UR5+0x1c00], R26 ;  /* 0x001c001a05007988 */ /* 0x000fe20008000405 */
[----:B-1----:R-:W-:Y:S02]  /*0790*/  CS2R R16, SRZ ;  /* 0x0000000000107805 */ /* 0x002fe4000001ff00 */
[----:B------:R-:W-:Y:S01]  /*07a0*/  SHF.L.U32 R6, R0, 0x3, RZ ;  /* 0x0000000300067819 */ /* 0x000fe200000006ff */
[----:B------:R0:W-:Y:S01]  /*07b0*/  STS.U16 [R5+UR5+0x2c00], R4 ;  /* 0x002c000405007988 */ /* 0x0001e20008000405 */
[----:B--2---:R-:W-:-:S03]  /*07c0*/  CS2R R22, SRZ ;  /* 0x0000000000167805 */ /* 0x004fc6000001ff00 */
[----:B------:R1:W-:Y:S01]  /*07d0*/  STS.U16 [R5+UR5+0x3c00], R8 ;  /* 0x003c000805007988 */ /* 0x0003e20008000405 */
[C---:B0-----:R-:W-:Y:S02]  /*07e0*/  LOP3.LUT R4, R0.reuse, 0x1ff, RZ, 0xc0, !PT ;  /* 0x000001ff00047812 */ /* 0x041fe400078ec0ff */
[----:B-1----:R-:W-:Y:S02]  /*07f0*/  CS2R R8, SRZ ;  /* 0x0000000000087805 */ /* 0x002fe4000001ff00 */
[----:B------:R-:W-:Y:S01]  /*0800*/  SHF.L.U32 R5, R0, 0x1, RZ ;  /* 0x0000000100057819 */ /* 0x000fe200000006ff */
[----:B------:R-:W-:Y:S06]  /*0810*/  BRA.U !UP0, `(.L_x_0) ;  /* 0x0000002d08607547 */ /* 0x000fec000b800000 */
[----:B------:R-:W0:Y:S01]  /*0820*/  LDC.64 R8, c[0x0][0x3d0] ;  /* 0x0000f400ff087b82 */ /* 0x000e220000000a00 */
[----:B------:R-:W-:Y:S01]  /*0830*/  LOP3.LUT R7, R5, 0x10, RZ, 0xc0, !PT ;  /* 0x0000001005077812 */ /* 0x000fe200078ec0ff */
[----:B------:R-:W1:Y:S01]  /*0840*/  LDCU UR4, c[0x0][0x3c8] ;  /* 0x00007900ff0477ac */ /* 0x000e620008000800 */
[----:B------:R-:W-:Y:S01]  /*0850*/  LOP3.LUT R6, R6, 0x30, RZ, 0xc0, !PT ;  /* 0x0000003006067812 */ /* 0x000fe200078ec0ff */
[----:B------:R-:W-:Y:S01]  /*0860*/  IMAD R2, R3, 0x210, RZ ;  /* 0x0000021003027824 */ /* 0x000fe200078e02ff */
[--C-:B------:R-:W-:Y:S01]  /*0870*/  LOP3.LUT R7, R7, 0x1e0, R0.reuse, 0xf8, !PT ;  /* 0x000001e007077812 */ /* 0x100fe200078ef800 */
[----:B------:R-:W2:Y:S01]  /*0880*/  LDCU.64 UR8, c[0x0][0x388] ;  /* 0x00007100ff0877ac */ /* 0x000ea20008000a00 */
[----:B------:R-:W-:Y:S01]  /*0890*/  LEA R6, R3, R6, 0x6 ;  /* 0x0000000603067211 */ /* 0x000fe200078e30ff */
[----:B------:R-:W3:Y:S01]  /*08a0*/  LDC.64 R120, c[0x0][0x3c0] ;  /* 0x0000f000ff787b82 */ /* 0x000ee20000000a00 */
[----:B------:R-:W-:Y:S01]  /*08b0*/  LOP3.LUT R16, R2, R7, RZ, 0x3c, !PT ;  /* 0x0000000702107212 */ /* 0x000fe200078e3cff */
[----:B------:R-:W4:Y:S01]  /*08c0*/  LDCU.64 UR12, c[0x0][0x390] ;  /* 0x00007200ff0c77ac */ /* 0x000f220008000a00 */
[----:B------:R-:W-:-:S02]  /*08d0*/  SHF.R.U32.HI R7, RZ, 0x2, R0 ;  /* 0x00000002ff077819 */ /* 0x000fc40000011600 */
[--C-:B------:R-:W-:Y:S02]  /*08e0*/  SHF.R.U32.HI R12, RZ, 0x5, R0.reuse ;  /* 0x00000005ff0c7819 */ /* 0x100fe40000011600 */
[----:B------:R-:W-:Y:S01]  /*08f0*/  SHF.R.U32.HI R13, RZ, 0x7, R0 ;  /* 0x00000007ff0d7819 */ /* 0x000fe20000011600 */
[----:B------:R-:W5:Y:S01]  /*0900*/  LDC R18, c[0x0][0x3d8] ;  /* 0x0000f600ff127b82 */ /* 0x000f620000000800 */
[----:B------:R-:W-:Y:S02]  /*0910*/  SGXT.U32 R12, R12, 0x4 ;  /* 0x000000040c0c781a */ /* 0x000fe40000000000 */
[----:B------:R-:W-:Y:S02]  /*0920*/  MOV R122, 0x3f800000 ;  /* 0x3f800000007a7802 */ /* 0x000fe40000000f00 */
[----:B------:R-:W-:Y:S02]  /*0930*/  MOV R112, 0xff800000 ;  /* 0xff80000000707802 */ /* 0x000fe40000000f00 */
[----:B------:R-:W-:Y:S01]  /*0940*/  MOV R113, 0xff800000 ;  /* 0xff80000000717802 */ /* 0x000fe20000000f00 */
[----:B0-----:R0:W-:Y:S01]  /*0950*/  STL [R1+0x78], R9 ;  /* 0x0000780901007387 */ /* 0x0011e20000100800 */
[----:B------:R-:W-:Y:S01]  /*0960*/  MOV R11, R8 ;  /* 0x00000008000b7202 */ /* 0x000fe20000000f00 */
[----:B------:R-:W-:Y:S01]  /*0970*/  IMAD R8, R3, 0x110, RZ ;  /* 0x0000011003087824 */ /* 0x000fe200078e02ff */
[----:B------:R-:W-:-:S02]  /*0980*/  LOP3.LUT R3, R6, 0x30, R5, 0x78, !PT ;  /* 0x0000003006037812 */ /* 0x000fc400078e7805 */
[----:B------:R-:W-:Y:S02]  /*0990*/  MOV R10, R9 ;  /* 0x00000009000a7202 */ /* 0x000fe40000000f00 */
[----:B------:R-:W-:Y:S01]  /*09a0*/  LOP3.LUT R2, R8, 0x30, R5, 0x78, !PT ;  /* 0x0000003008027812 */ /* 0x000fe200078e7805 */
[----:B---3--:R-:W-:Y:S01]  /*09b0*/  IMAD R120, R120, UR6, RZ ;  /* 0x0000000678787c24 */ /* 0x008fe2000f8e02ff */
[----:B------:R-:W-:Y:S01]  /*09c0*/  LOP3.LUT R5, R0, 0x180, RZ, 0xc0, !PT ;  /* 0x0000018000057812 */ /* 0x000fe200078ec0ff */
[----:B------:R-:W-:Y:S01]  /*09d0*/  IMAD R12, R12, R121, RZ ;  /* 0x000000790c0c7224 */ /* 0x000fe200078e02ff */
[----:B------:R-:W-:Y:S02]  /*09e0*/  SHF.L.U32 R6, R4, 0x1, RZ ;  /* 0x0000000104067819 */ /* 0x000fe400000006ff */
[----:B0-----:R-:W-:Y:S02]  /*09f0*/  SHF.R.U32.HI R9, RZ, 0x3, R5 ;  /* 0x00000003ff097819 */ /* 0x001fe40000011605 */
[----:B------:R-:W-:-:S02]  /*0a00*/  LOP3.LUT R5, R0, 0x1f, RZ, 0xc0, !PT ;  /* 0x0000001f00057812 */ /* 0x000fc400078ec0ff */
[----:B------:R-:W-:Y:S02]  /*0a10*/  LOP3.LUT R4, R6, 0x30, R7, 0x78, !PT ;  /* 0x0000003006047812 */ /* 0x000fe400078e7807 */
[----:B------:R-:W-:Y:S01]  /*0a20*/  LOP3.LUT R7, R0, 0x7f, RZ, 0xc0, !PT ;  /* 0x0000007f00077812 */ /* 0x000fe200078ec0ff */
[----:B-1----:R-:W-:Y:S01]  /*0a30*/  IMAD R8, R5, UR4, RZ ;  /* 0x0000000405087c24 */ /* 0x002fe2000f8e02ff */
[----:B------:R-:W-:Y:S01]  /*0a40*/  LOP3.LUT R6, R6, R9, RZ, 0x3c, !PT ;  /* 0x0000000906067212 */ /* 0x000fe200078e3cff */
[----:B------:R-:W-:Y:S01]  /*0a50*/  IMAD R5, R11, UR6, RZ ;  /* 0x000000060b057c24 */ /* 0x000fe2000f8e02ff */
[----:B------:R-:W-:Y:S01]  /*0a60*/  UMOV UR4, URZ ;  /* 0x000000ff00047c82 */ /* 0x000fe20008000000 */
[----:B------:R-:W-:Y:S01]  /*0a70*/  IMAD R11, R7, R10, RZ ;  /* 0x0000000a070b7224 */ /* 0x000fe200078e02ff */
[----:B------:R-:W-:Y:S02]  /*0a80*/  SHF.L.U32 R10, R8, 0x1, RZ ;  /* 0x00000001080a7819 */ /* 0x000fe400000006ff */
[C---:B------:R-:W-:Y:S01]  /*0a90*/  SHF.L.U32 R7, R120.reuse, 0x1, RZ ;  /* 0x0000000178077819 */ /* 0x040fe200000006ff */
[----:B------:R-:W-:Y:S01]  /*0aa0*/  IMAD.HI R120, R120, 0x2, RZ ;  /* 0x0000000278787827 */ /* 0x000fe200078e02ff */
[----:B------:R-:W-:-:S02]  /*0ab0*/  SHF.L.U32 R9, R5, 0x1, RZ ;  /* 0x0000000105097819 */ /* 0x000fc400000006ff */
[----:B--2---:R-:W-:Y:S01]  /*0ac0*/  IADD3 R15, P0, P1, R10, UR8, R7 ;  /* 0x000000080a0f7c10 */ /* 0x004fe2000f91e007 */
[----:B------:R-:W-:Y:S01]  /*0ad0*/  IMAD.HI R5, R5, 0x2, RZ ;  /* 0x0000000205057827 */ /* 0x000fe200078e02ff */
[----:B------:R-:W-:Y:S01]  /*0ae0*/  SHF.L.U32 R7, R0, 0x8, RZ ;  /* 0x0000000800077819 */ /* 0x000fe200000006ff */
[----:B------:R-:W0:Y:S01]  /*0af0*/  LDCU UR8, c[0x0][0x3a8] ;  /* 0x00007500ff0877ac */ /* 0x000e220008000800 */
[C---:B------:R-:W-:Y:S01]  /*0b00*/  SHF.L.U32 R14, R11.reuse, 0x1, RZ ;  /* 0x000000010b0e7819 */ /* 0x040fe200000006ff */
[----:B------:R-:W-:Y:S01]  /*0b10*/  IMAD.HI R10, R11, 0x2, RZ ;  /* 0x000000020b0a7827 */ /* 0x000fe200078e02ff */
[----:B------:R-:W-:Y:S02]  /*0b20*/  SGXT.U32 R0, R13, 0x2 ;  /* 0x000000020d00781a */ /* 0x000fe40000000000 */
[----:B------:R-:W-:Y:S01]  /*0b30*/  LOP3.LUT R123, R7, 0x1000, RZ, 0xc0, !PT ;  /* 0x00001000077b7812 */ /* 0x000fe200078ec0ff */
[----:B------:R-:W-:Y:S01]  /*0b40*/  IMAD.HI R7, R8, 0x2, RZ ;  /* 0x0000000208077827 */ /* 0x000fe200078e02ff */
[----:B------:R-:W-:-:S02]  /*0b50*/  LEA R8, R121, R12, 0x4 ;  /* 0x0000000c79087211 */ /* 0x000fc400078e20ff */
[----:B----4-:R-:W-:Y:S01]  /*0b60*/  IADD3 R124, P2, P3, R14, UR12, R9 ;  /* 0x0000000c0e7c7c10 */ /* 0x010fe2000fb5e009 */
[----:B-----5:R-:W-:Y:S01]  /*0b70*/  IMAD R9, R0, R18, RZ ;  /* 0x0000001200097224 */ /* 0x020fe200078e02ff */
[----:B------:R-:W-:Y:S02]  /*0b80*/  LEA R0, R121, R8, 0x4 ;  /* 0x0000000879007211 */ /* 0x000fe400078e20ff */
[----:B------:R-:W-:Y:S02]  /*0b90*/  IADD3 R123, PT, PT, R16, UR5, R123 ;  /* 0x00000005107b7c10 */ /* 0x000fe4000fffe07b */
[----:B------:R-:W-:Y:S02]  /*0ba0*/  IADD3.X R17, PT, PT, R7, UR9, R120, P0, P1 ;  /* 0x0000000907117c10 */ /* 0x000fe400087e2478 */
[----:B------:R-:W-:Y:S02]  /*0bb0*/  IADD3.X R16, PT, PT, R10, UR13, R5, P2, P3 ;  /* 0x0000000d0a107c10 */ /* 0x000fe400097e6405 */
[----:B------:R-:W-:-:S02]  /*0bc0*/  LEA R24, P1, R12, R15, 0x1 ;  /* 0x0000000f0c187211 */ /* 0x000fc400078208ff */
[C---:B------:R-:W-:Y:S02]  /*0bd0*/  LEA R10, R121.reuse, R0, 0x4 ;  /* 0x00000000790a7211 */ /* 0x040fe400078e20ff */
[----:B------:R-:W-:Y:S02]  /*0be0*/  LEA R22, P2, R8, R15, 0x1 ;  /* 0x0000000f08167211 */ /* 0x000fe400078408ff */
[-C--:B------:R-:W-:Y:S02]  /*0bf0*/  LEA.HI.X.SX32 R25, R12, R17.reuse, 0x1, P1 ;  /* 0x000000110c197211 */ /* 0x080fe400008f0eff */
[C---:B------:R-:W-:Y:S02]  /*0c00*/  LEA R14, R121.reuse, R10, 0x4 ;  /* 0x0000000a790e7211 */ /* 0x040fe400078e20ff */
[----:B------:R-:W-:Y:S01]  /*0c10*/  LEA.HI.X.SX32 R23, R8, R17, 0x1, P2 ;  /* 0x0000001108177211 */ /* 0x000fe200010f0eff */
[----:B------:R1:W-:Y:S01]  /*0c20*/  STL.64 [R1+0x70], R24 ;  /* 0x0000701801007387 */ /* 0x0003e20000100a00 */
[----:B------:R-:W-:-:S02]  /*0c30*/  LEA R8, R121, R14, 0x4 ;  /* 0x0000000e79087211 */ /* 0x000fc400078e20ff */
[C---:B------:R-:W-:Y:S01]  /*0c40*/  LEA R5, R18.reuse, R9, 0x2 ;  /* 0x0000000912057211 */ /* 0x040fe200078e10ff */
[----:B------:R2:W-:Y:S01]  /*0c50*/  STL.64 [R1+0x68], R22 ;  /* 0x0000681601007387 */ /* 0x0005e20000100a00 */
[----:B------:R-:W-:Y:S02]  /*0c60*/  LEA R12, R121, R8, 0x4 ;  /* 0x00000008790c7211 */ /* 0x000fe400078e20ff */
[C---:B------:R-:W-:Y:S02]  /*0c70*/  LEA R20, P0, R9.reuse, R124, 0x1 ;  /* 0x0000007c09147211 */ /* 0x040fe400078008ff */
[----:B------:R-:W-:Y:S02]  /*0c80*/  LEA R7, R18, R5, 0x2 ;  /* 0x0000000512077211 */ /* 0x000fe400078e10ff */
[----:B------:R-:W-:Y:S02]  /*0c90*/  LEA.HI.X.SX32 R21, R9, R16, 0x1, P0 ;  /* 0x0000001009157211 */ /* 0x000fe400000f0eff */
[----:B-1----:R-:W-:-:S02]  /*0ca0*/  LEA R24, P1, R0, R15, 0x1 ;  /* 0x0000000f00187211 */ /* 0x002fc400078208ff */
[----:B------:R-:W-:Y:S02]  /*0cb0*/  LEA R11, R18, R7, 0x2 ;  /* 0x00000007120b7211 */ /* 0x000fe400078e10ff */
[----:B--2---:R-:W-:Y:S02]  /*0cc0*/  LEA R22, P2, R10, R15, 0x1 ;  /* 0x0000000f0a167211 */ /* 0x004fe400078408ff */
[-C--:B------:R-:W-:Y:S02]  /*0cd0*/  LEA.HI.X.SX32 R25, R0, R17.reuse, 0x1, P1 ;  /* 0x0000001100197211 */ /* 0x080fe400008f0eff */
[----:B------:R-:W-:Y:S02]  /*0ce0*/  LEA.HI.X.SX32 R23, R10, R17, 0x1, P2 ;  /* 0x000000110a177211 */ /* 0x000fe400010f0eff */
[----:B------:R-:W-:Y:S01]  /*0cf0*/  LEA R0, R121, R12, 0x4 ;  /* 0x0000000c79007211 */ /* 0x000fe200078e20ff */
[----:B------:R1:W-:Y:S01]  /*0d00*/  STL.64 [R1+0x60], R24 ;  /* 0x0000601801007387 */ /* 0x0003e20000100a00 */
[----:B------:R-:W-:-:S02]  /*0d10*/  LEA R28, P1, R14, R15, 0x1 ;  /* 0x0000000f0e1c7211 */ /* 0x000fc400078208ff */
[----:B------:R-:W-:Y:S01]  /*0d20*/  LEA R26, P2, R8, R15, 0x1 ;  /* 0x0000000f081a7211 */ /* 0x000fe200078408ff */
[----:B------:R2:W-:Y:S01]  /*0d30*/  STL.64 [R1+0x58], R22 ;  /* 0x0000581601007387 */ /* 0x0005e20000100a00 */
[-C--:B------:R-:W-:Y:S02]  /*0d40*/  LEA.HI.X.SX32 R29, R14, R17.reuse, 0x1, P1 ;  /* 0x000000110e1d7211 */ /* 0x080fe400008f0eff */
[----:B------:R-:W-:Y:S02]  /*0d50*/  LEA.HI.X.SX32 R27, R8, R17, 0x1, P2 ;  /* 0x00000011081b7211 */ /* 0x000fe400010f0eff */
[----:B------:R-:W-:Y:S01]  /*0d60*/  LEA R13, R18, R11, 0x2 ;  /* 0x0000000b120d7211 */ /* 0x000fe200078e10ff */
[----:B------:R-:W-:Y:S01]  /*0d70*/  STL.64 [R1+0x50], R28 ;  /* 0x0000501c01007387 */ /* 0x000fe20000100a00 */
[----:B------:R-:W-:Y:S02]  /*0d80*/  LEA R14, P2, R11, R124, 0x1 ;  /* 0x0000007c0b0e7211 */ /* 0x000fe400078408ff */
[----:B-1----:R-:W-:-:S02]  /*0d90*/  LEA R24, P3, R12, R15, 0x1 ;  /* 0x0000000f0c187211 */ /* 0x002fc400078608ff */
[----:B------:R-:W-:Y:S02]  /*0da0*/  MOV R120, 0x3f800000 ;  /* 0x3f80000000787802 */ /* 0x000fe40000000f00 */
[----:B--2---:R-:W-:Y:S02]  /*0db0*/  LEA R22, P4, R0, R15, 0x1 ;  /* 0x0000000f00167211 */ /* 0x004fe400078808ff */
[-C--:B------:R-:W-:Y:S02]  /*0dc0*/  LEA.HI.X.SX32 R25, R12, R17.reuse, 0x1, P3 ;  /* 0x000000110c197211 */ /* 0x080fe400018f0eff */
[----:B------:R-:W-:Y:S02]  /*0dd0*/  LEA.HI.X.SX32 R23, R0, R17, 0x1, P4 ;  /* 0x0000001100177211 */ /* 0x000fe400020f0eff */
[C---:B------:R-:W-:Y:S02]  /*0de0*/  LEA R0, R18.reuse, R13, 0x2 ;  /* 0x0000000d12007211 */ /* 0x040fe400078e10ff */
[----:B------:R-:W-:Y:S01]  /*0df0*/  LEA.HI.X.SX32 R15, R11, R16, 0x1, P2 ;  /* 0x000000100b0f7211 */ /* 0x000fe200010f0eff */
[----:B------:R1:W-:Y:S01]  /*0e00*/  STL.64 [R1+0x38], R22 ;  /* 0x0000381601007387 */ /* 0x0003e20000100a00 */
[----:B------:R-:W-:-:S02]  /*0e10*/  LEA R8, R18, R0, 0x2 ;  /* 0x0000000012087211 */ /* 0x000fc400078e10ff */
[----:B------:R-:W-:Y:S01]  /*0e20*/  CS2R R10, SRZ ;  /* 0x00000000000a7805 */ /* 0x000fe2000001ff00 */
[----:B------:R-:W-:Y:S04]  /*0e30*/  STL.64 [R1+0x48], R26 ;  /* 0x0000481a01007387 */ /* 0x000fe80000100a00 */
[----:B------:R2:W-:Y:S01]  /*0e40*/  STL.64 [R1+0x40], R24 ;  /* 0x0000401801007387 */ /* 0x0005e20000100a00 */
[----:B-1----:R-:W-:-:S03]  /*0e50*/  LEA R22, P1, R5, R124, 0x1 ;  /* 0x0000007c05167211 */ /* 0x002fc600078208ff */
[----:B------:R1:W-:Y:S01]  /*0e60*/  STL.64 [R1+0x30], R20 ;  /* 0x0000301401007387 */ /* 0x0003e20000100a00 */
[----:B------:R-:W-:Y:S02]  /*0e70*/  LEA.HI.X.SX32 R23, R5, R16, 0x1, P1 ;  /* 0x0000001005177211 */ /* 0x000fe400008f0eff */
[----:B------:R-:W-:Y:S02]  /*0e80*/  LEA R5, R18, R8, 0x2 ;  /* 0x0000000812057211 */ /* 0x000fe400078e10ff */
[----:B------:R-:W-:Y:S02]  /*0e90*/  CS2R R18, SRZ ;  /* 0x0000000000127805 */ /* 0x000fe4000001ff00 */
[----:B--2---:R-:W-:Y:S01]  /*0ea0*/  LOP3.LUT R24, R2, 0x40, RZ, 0x3c, !PT ;  /* 0x0000004002187812 */ /* 0x004fe200078e3cff */
[----:B------:R2:W-:Y:S01]  /*0eb0*/  STL.64 [R1+0x28], R22 ;  /* 0x0000281601007387 */ /* 0x0005e20000100a00 */
[----:B-1----:R-:W-:-:S04]  /*0ec0*/  LEA R20, P0, R7, R124, 0x1 ;  /* 0x0000007c07147211 */ /* 0x002fc800078008ff */
[----:B------:R-:W-:Y:S02]  /*0ed0*/  LEA.HI.X.SX32 R21, R7, R16, 0x1, P0 ;  /* 0x0000001007157211 */ /* 0x000fe400000f0eff */
[----:B------:R-:W-:Y:S02]  /*0ee0*/  LOP3.LUT R7, R6, 0x40, RZ, 0x3c, !PT ;  /* 0x0000004006077812 */ /* 0x000fe400078e3cff */
[C---:B--2---:R-:W-:Y:S01]  /*0ef0*/  LEA R22, P0, R13.reuse, R124, 0x1 ;  /* 0x0000007c0d167211 */ /* 0x044fe200078008ff */
[----:B------:R1:W-:Y:S03]  /*0f00*/  STL.64 [R1+0x20], R20 ;  /* 0x0000201401007387 */ /* 0x0003e60000100a00 */
[----:B------:R-:W-:Y:S01]  /*0f10*/  LEA.HI.X.SX32 R23, R13, R16, 0x1, P0 ;  /* 0x000000100d177211 */ /* 0x000fe200000f0eff */
[----:B------:R2:W-:Y:S01]  /*0f20*/  STL.64 [R1+0x18], R14 ;  /* 0x0000180e01007387 */ /* 0x0005e20000100a00 */
[----:B------:R-:W-:-:S03]  /*0f30*/  CS2R R12, SRZ ;  /* 0x00000000000c7805 */ /* 0x000fc6000001ff00 */
[----:B------:R3:W-:Y:S01]  /*0f40*/  STL.64 [R1+0x10], R22 ;  /* 0x0000101601007387 */ /* 0x0007e20000100a00 */
[-C--:B-1----:R-:W-:Y:S02]  /*0f50*/  LEA R20, P1, R0, R124.reuse, 0x1 ;  /* 0x0000007c00147211 */ /* 0x082fe400078208ff */
[----:B--2---:R-:W-:Y:S02]  /*0f60*/  LEA R14, P2, R8, R124, 0x1 ;  /* 0x0000007c080e7211 */ /* 0x004fe400078408ff */
[-C--:B------:R-:W-:Y:S02]  /*0f70*/  LEA.HI.X.SX32 R21, R0, R16.reuse, 0x1, P1 ;  /* 0x0000001000157211 */ /* 0x080fe400008f0eff */
[----:B------:R-:W-:Y:S02]  /*0f80*/  LEA.HI.X.SX32 R15, R8, R16, 0x1, P2 ;  /* 0x00000010080f7211 */ /* 0x000fe400010f0eff */
[----:B---3--:R-:W-:Y:S02]  /*0f90*/  CS2R R22, SRZ ;  /* 0x0000000000167805 */ /* 0x008fe4000001ff00 */
[----:B------:R-:W-:Y:S01]  /*0fa0*/  LEA R124, P3, R5, R124, 0x1 ;  /* 0x0000007c057c7211 */ /* 0x000fe200078608ff */
[----:B------:R1:W-:Y:S01]  /*0fb0*/  STL.64 [R1+0x8], R20 ;  /* 0x0000081401007387 */ /* 0x0003e20000100a00 */
[----:B------:R-:W-:-:S02]  /*0fc0*/  MOV R0, RZ ;  /* 0x000000ff00007202 */ /* 0x000fc40000000f00 */
[----:B------:R-:W-:Y:S02]  /*0fd0*/  CS2R R8, SRZ ;  /* 0x0000000000087805 */ /* 0x000fe4000001ff00 */
[----:B------:R-:W-:Y:S01]  /*0fe0*/  LEA.HI.X.SX32 R125, R5, R16, 0x1, P3 ;  /* 0x00000010057d7211 */ /* 0x000fe200018f0eff */
[----:B------:R2:W-:Y:S01]  /*0ff0*/  STL.64 [R1], R14 ;  /* 0x0000000e01007387 */ /* 0x0005e20000100a00 */
[----:B------:R-:W-:Y:S02]  /*1000*/  MOV R5, RZ ;  /* 0x000000ff00057202 */ /* 0x000fe40000000f00 */
[----:B------:R-:W-:Y:S02]  /*1010*/  CS2R R16, SRZ ;  /* 0x0000000000107805 */ /* 0x000fe4000001ff00 */
[----:B-1----:R-:W-:Y:S02]  /*1020*/  CS2R R20, SRZ ;  /* 0x0000000000147805 */ /* 0x002fe4000001ff00 */
[----:B0-2---:R-:W-:-:S07]  /*1030*/  CS2R R14, SRZ ;  /* 0x00000000000e7805 */ /* 0x005fce000001ff00 */
.L_x_1:
[----:B------:R-:W2:Y:S04]  /*1040*/  LDL.64 R28, [R1+0x60] ;  /* 0x00006000011c7983 */ /* 0x000ea80000100a00 */
[----:B------:R-:W3:Y:S04]  /*1050*/  LDL.64 R24, [R1+0x70] ;  /* 0x0000700001187983 */ /* 0x000ee80000100a00 */
[----:B------:R-:W4:Y:S04]  /*1060*/  LDL.64 R26, [R1+0x68] ;  /* 0x00006800011a7983 */ /* 0x000f280000100a00 */
[----:B------:R-:W5:Y:S04]  /*1070*/  LDL.64 R30, [R1+0x58] ;  /* 0x00005800011e7983 */ /* 0x000f680000100a00 */
[----:B------:R-:W5:Y:S04]  /*1080*/  LDL.64 R32, [R1+0x50] ;  /* 0x0000500001207983 */ /* 0x000f680000100a00 */
[----:B------:R-:W5:Y:S04]  /*1090*/  LDL.64 R34, [R1+0x48] ;  /* 0x0000480001227983 */ /* 0x000f680000100a00 */
[----:B------:R-:W5:Y:S04]  /*10a0*/  LDL.64 R36, [R1+0x40] ;  /* 0x0000400001247983 */ /* 0x000f680000100a00 */
[----:B------:R-:W5:Y:S04]  /*10b0*/  LDL.64 R38, [R1+0x38] ;  /* 0x0000380001267983 */ /* 0x000f680000100a00 */
[----:B------:R-:W5:Y:S04]  /*10c0*/  LDL.64 R118, [R1] ;  /* 0x0000000001767983 */ /* 0x000f680000100a00 */
[----:B------:R-:W5:Y:S04]  /*10d0*/  LDL.64 R116, [R1+0x18] ;  /* 0x0000180001747983 */ /* 0x000f680000100a00 */
[----:B------:R-:W5:Y:S01]  /*10e0*/  LDL.64 R114, [R1+0x8] ;  /* 0x0000080001727983 */ /* 0x000f620000100a00 */
[----:B--2---:R-:W-:-:S04]  /*10f0*/  IMAD.WIDE R28, R5, 0x2, R28 ;  /* 0x00000002051c7825 */ /* 0x004fc800078e021c */
[C---:B---3--:R-:W-:Y:S02]  /*1100*/  IMAD.WIDE R24, R5.reuse, 0x2, R24 ;  /* 0x0000000205187825 */ /* 0x048fe400078e0218 */
[----:B------:R-:W2:Y:S02]  /*1110*/  LDG.E.U16 R29, desc[UR10][R28.64] ;  /* 0x0000000a1c1d7981 */ /* 0x000ea4000c1e1500 */
[C---:B----4-:R-:W-:Y:S02]  /*1120*/  IMAD.WIDE R26, R5.reuse, 0x2, R26 ;  /* 0x00000002051a7825 */ /* 0x050fe400078e021a */
[----:B------:R-:W3:Y:S02]  /*1130*/  LDG.E.U16 R7, desc[UR10][R24.64] ;  /* 0x0000000a18077981 */ /* 0x000ee4000c1e1500 */
[C---:B-----5:R-:W-:Y:S02]  /*1140*/  IMAD.WIDE R30, R5.reuse, 0x2, R30 ;  /* 0x00000002051e7825 */ /* 0x060fe400078e021e */
[----:B------:R-:W4:Y:S02]  /*1150*/  LDG.E.U16 R41, desc[UR10][R26.64] ;  /* 0x0000000a1a297981 */ /* 0x000f24000c1e1500 */
[----:B------:R-:W-:-:S02]  /*1160*/  IMAD.WIDE R32, R5, 0x2, R32 ;  /* 0x0000000205207825 */ /* 0x000fc400078e0220 */
[----:B------:R-:W5:Y:S02]  /*1170*/  LDG.E.U16 R43, desc[UR10][R30.64] ;  /* 0x0000000a1e2b7981 */ /* 0x000f64000c1e1500 */
[C---:B------:R-:W-:Y:S02]  /*1180*/  IMAD.WIDE R34, R5.reuse, 0x2, R34 ;  /* 0x0000000205227825 */ /* 0x040fe400078e0222 */
[----:B------:R-:W5:Y:S02]  /*1190*/  LDG.E.U16 R49, desc[UR10][R32.64] ;  /* 0x0000000a20317981 */ /* 0x000f64000c1e1500 */
[C---:B------:R-:W-:Y:S02]  /*11a0*/  IMAD.WIDE R36, R5.reuse, 0x2, R36 ;  /* 0x0000000205247825 */ /* 0x040fe400078e0224 */
[----:B------:R-:W5:Y:S02]  /*11b0*/  LDG.E.U16 R51, desc[UR10][R34.64] ;  /* 0x0000000a22337981 */ /* 0x000f64000c1e1500 */
[----:B------:R-:W-:-:S02]  /*11c0*/  IMAD.WIDE R38, R5, 0x2, R38 ;  /* 0x0000000205267825 */ /* 0x000fc400078e0226 */
[----:B------:R-:W5:Y:S04]  /*11d0*/  LDG.E.U16 R53, desc[UR10][R36.64] ;  /* 0x0000000a24357981 */ /* 0x000f68000c1e1500 */
[----:B------:R-:W5:Y:S01]  /*11e0*/  LDG.E.U16 R55, desc[UR10][R38.64] ;  /* 0x0000000a26377981 */ /* 0x000f62000c1e1500 */
[----:B------:R-:W-:Y:S06]  /*11f0*/  BAR.SYNC.DEFER_BLOCKING 0x0 ;  /* 0x0000000000007b1d */ /* 0x000fec0000010000 */
[----:B--2---:R-:W-:Y:S04]  /*1200*/  STS.U16 [R4+UR5+0x4800], R29 ;  /* 0x0048001d04007988 */ /* 0x004fe80008000405 */
[----:B---3--:R-:W-:Y:S04]  /*1210*/  STS.U16 [R4+UR5+0x4000], R7 ;  /* 0x0040000704007988 */ /* 0x008fe80008000405 */
[----:B----4-:R-:W-:Y:S04]  /*1220*/  STS.U16 [R4+UR5+0x4400], R41 ;  /* 0x0044002904007988 */ /* 0x010fe80008000405 */
[----:B-----5:R-:W-:Y:S04]  /*1230*/  STS.U16 [R4+UR5+0x4c00], R43 ;  /* 0x004c002b04007988 */ /* 0x020fe80008000405 */
[----:B------:R-:W-:Y:S04]  /*1240*/  STS.U16 [R4+UR5+0x5000], R49 ;  /* 0x0050003104007988 */ /* 0x000fe80008000405 */
[----:B------:R-:W-:Y:S04]  /*1250*/  STS.U16 [R4+UR5+0x5400], R51 ;  /* 0x0054003304007988 */ /* 0x000fe80008000405 */
[----:B------:R-:W-:Y:S04]  /*1260*/  STS.U16 [R4+UR5+0x5800], R53 ;  /* 0x0058003504007988 */ /* 0x000fe80008000405 */
[----:B------:R-:W-:Y:S01]  /*1270*/  STS.U16 [R4+UR5+0x5c00], R55 ;  /* 0x005c003704007988 */ /* 0x000fe20008000405 */
[----:B------:R-:W-:Y:S06]  /*1280*/  BAR.SYNC.DEFER_BLOCKING 0x0 ;  /* 0x0000000000007b1d */ /* 0x000fec0000010000 */
[----:B------:R-:W-:Y:S04]  /*1290*/  LDSM.16.MT88.4 R24, [R123] ;  /* 0x000000007b18783b */ /* 0x000fe80000004200 */
[----:B------:R-:W0:Y:S04]  /*12a0*/  LDSM.16.M88.4 R32, [R3+UR5+0x4000] ;  /* 0x004000050320783b */ /* 0x000e280008000200 */
[----:B------:R-:W1:Y:S04]  /*12b0*/  LDSM.16.MT88.4 R28, [R123+0x2000] ;  /* 0x002000007b1c783b */ /* 0x000e680000004200 */
[----:B------:R-:W2:Y:S04]  /*12c0*/  LDSM.16.M88.4 R64, [R3+UR5+0x4800] ;  /* 0x004800050340783b */ /* 0x000ea80008000200 */
[----:B------:R-:W3:Y:S04]  /*12d0*/  LDSM.16.M88.4 R60, [R3+UR5+0x4600] ;  /* 0x00460005033c783b */ /* 0x000ee80008000200 */
[----:B------:R-:W-:Y:S04]  /*12e0*/  LDSM.16.M88.4 R56, [R3+UR5+0x5800] ;  /* 0x005800050338783b */ /* 0x000fe80008000200 */
[----:B------:R-:W-:Y:S04]  /*12f0*/  LDSM.16.M88.4 R36, [R3+UR5+0x4200] ;  /* 0x004200050324783b */ /* 0x000fe80008000200 */
[----:B------:R-:W-:Y:S04]  /*1300*/  LDSM.16.M88.4 R44, [R3+UR5+0x4400] ;  /* 0x00440005032c783b */ /* 0x000fe80008000200 */
[----:B------:R-:W-:Y:S04]  /*1310*/  LDSM.16.M88.4 R80, [R3+UR5+0x4e00] ;  /* 0x004e00050350783b */ /* 0x000fe80008000200 */
[----:B------:R-:W-:Y:S04]  /*1320*/  LDSM.16.M88.4 R84, [R3+UR5+0x5000] ;  /* 0x005000050354783b */ /* 0x000fe80008000200 */
[----:B------:R-:W-:Y:S01]  /*1330*/  LDSM.16.M88.4 R96, [R3+UR5+0x4a00] ;  /* 0x004a00050360783b */ /* 0x000fe20008000200 */
[----:B0-----:R-:W-:Y:S03]  /*1340*/  HMMA.16816.F32.BF16 R52, R24, R32, RZ ;  /* 0x000000201834723c */ /* 0x001fe600000418ff */
[----:B------:R-:W-:Y:S04]  /*1350*/  LDSM.16.M88.4 R72, [R3+UR5+0x4c00] ;  /* 0x004c00050348783b */ /* 0x000fe80008000200 */
[----:B------:R-:W-:-:S13]  /*1360*/  LDSM.16.M88.4 R108, [R3+UR5+0x5e00] ;  /* 0x005e0005036c783b */ /* 0x000fda0008000200 */
[----:B-1----:R-:W-:Y:S01]  /*1370*/  HMMA.16816.F32.BF16 R32, R28, R34, R52 ;  /* 0x000000221c20723c */ /* 0x002fe20000041834 */
[----:B------:R-:W0:Y:S07]  /*1380*/  LDSM.16.M88.4 R52, [R3+UR5+0x5600] ;  /* 0x005600050334783b */ /* 0x000e2e0008000200 */
[C---:B--2---:R-:W-:Y:S08]  /*1390*/  HMMA.16816.F32.BF16 R100, R24.reuse, R64, RZ ;  /* 0x000000401864723c */ /* 0x044ff000000418ff */
[----:B---3--:R-:W-:-:S12]  /*13a0*/  HMMA.16816.F32.BF16 R104, R24, R60, RZ ;  /* 0x0000003c1868723c */ /* 0x008fd800000418ff */
[----:B------:R-:W-:Y:S08]  /*13b0*/  HMMA.16816.F32.BF16 R64, R28, R66, R100 ;  /* 0x000000421c40723c */ /* 0x000ff00000041864 */
[----:B0-----:R-:W-:Y:S01]  /*13c0*/  HMMA.16816.F32.BF16 R100, R24, R52, RZ ;  /* 0x000000341864723c */ /* 0x001fe200000418ff */
[----:B------:R-:W2:Y:S07]  /*13d0*/  LDL.64 R52, [R1+0x30] ;  /* 0x0000300001347983 */ /* 0x000eae0000100a00 */
[----:B------:R-:W-:Y:S08]  /*13e0*/  HMMA.16816.F32.BF16 R60, R28, R62, R104 ;  /* 0x0000003e1c3c723c */ /* 0x000ff00000041868 */
[----:B------:R-:W-:Y:S01]  /*13f0*/  HMMA.16816.F32.BF16 R104, R24, R56, RZ ;  /* 0x000000381868723c */ /* 0x000fe200000418ff */
[----:B------:R-:W3:Y:S07]  /*1400*/  LDL.64 R56, [R1+0x10] ;  /* 0x0000100001387983 */ /* 0x000eee0000100a00 */
[C---:B------:R-:W-:Y:S01]  /*1410*/  HMMA.16816.F32.BF16 R100, R28.reuse, R54, R100 ;  /* 0x000000361c64723c */ /* 0x040fe20000041864 */
[----:B------:R-:W4:Y:S11]  /*1420*/  LDL.64 R54, [R1+0x20] ;  /* 0x0000200001367983 */ /* 0x000f360000100a00 */
[----:B------:R-:W-:Y:S01]  /*1430*/  HMMA.16816.F32.BF16 R104, R28, R58, R104 ;  /* 0x0000003a1c68723c */ /* 0x000fe20000041868 */
[----:B------:R-:W5:Y:S07]  /*1440*/  LDL.64 R58, [R1+0x28] ;  /* 0x00002800013a7983 */ /* 0x000f6e0000100a00 */
[C---:B------:R-:W-:Y:S08]  /*1450*/  HMMA.16816.F32.BF16 R48, R24.reuse, R36, RZ ;  /* 0x000000241830723c */ /* 0x040ff000000418ff */
[C---:B------:R-:W-:Y:S08]  /*1460*/  HMMA.16816.F32.BF16 R40, R24.reuse, R44, RZ ;  /* 0x0000002c1828723c */ /* 0x040ff000000418ff */
[----:B------:R-:W-:Y:S08]  /*1470*/  HMMA.16816.F32.BF16 R76, R24, R80, RZ ;  /* 0x00000050184c723c */ /* 0x000ff000000418ff */
[C---:B------:R-:W-:Y:S01]  /*1480*/  HMMA.16816.F32.BF16 R36, R28.reuse, R38, R48 ;  /* 0x000000261c24723c */ /* 0x040fe20000041830 */
[----:B------:R-:W-:Y:S07]  /*1490*/  LDSM.16.M88.4 R48, [R3+UR5+0x5400] ;  /* 0x005400050330783b */ /* 0x000fee0008000200 */
[----:B------:R-:W-:Y:S01]  /*14a0*/  HMMA.16816.F32.BF16 R40, R28, R46, R40 ;  /* 0x0000002e1c28723c */ /* 0x000fe20000041828 */
[----:B------:R-:W0:Y:S07]  /*14b0*/  LDSM.16.M88.4 R44, [R3+UR5+0x5200] ;  /* 0x00520005032c783b */ /* 0x000e2e0008000200 */
[C---:B------:R-:W-:Y:S08]  /*14c0*/  HMMA.16816.F32.BF16 R88, R24.reuse, R84, RZ ;  /* 0x000000541858723c */ /* 0x040ff000000418ff */
[C---:B------:R-:W-:Y:S08]  /*14d0*/  HMMA.16816.F32.BF16 R68, R24.reuse, R96, RZ ;  /* 0x000000601844723c */ /* 0x040ff000000418ff */
[----:B------:R-:W-:Y:S08]  /*14e0*/  HMMA.16816.F32.BF16 R92, R24, R72, RZ ;  /* 0x00000048185c723c */ /* 0x000ff000000418ff */
[C---:B------:R-:W-:Y:S01]  /*14f0*/  HMMA.16816.F32.BF16 R76, R28.reuse, R82, R76 ;  /* 0x000000521c4c723c */ /* 0x040fe2000004184c */
[----:B------:R-:W1:Y:S07]  /*1500*/  LDSM.16.M88.4 R80, [R3+UR5+0x5a00] ;  /* 0x005a00050350783b */ /* 0x000e6e0008000200 */
[C---:B------:R-:W-:Y:S01]  /*1510*/  HMMA.16816.F32.BF16 R84, R28.reuse, R86, R88 ;  /* 0x000000561c54723c */ /* 0x040fe20000041858 */
[----:B------:R-:W1:Y:S07]  /*1520*/  LDSM.16.M88.4 R88, [R3+UR5+0x5c00] ;  /* 0x005c00050358783b */ /* 0x000e6e0008000200 */
[C---:B------:R-:W-:Y:S08]  /*1530*/  HMMA.16816.F32.BF16 R68, R28.reuse, R98, R68 ;  /* 0x000000621c44723c */ /* 0x040ff00000041844 */
[----:B------:R-:W-:Y:S08]  /*1540*/  HMMA.16816.F32.BF16 R72, R28, R74, R92 ;  /* 0x0000004a1c48723c */ /* 0x000ff0000004185c */
[C---:B0-----:R-:W-:Y:S08]  /*1550*/  HMMA.16816.F32.BF16 R92, R24.reuse, R44, RZ ;  /* 0x0000002c185c723c */ /* 0x041ff000000418ff */
[----:B------:R-:W-:-:S12]  /*1560*/  HMMA.16816.F32.BF16 R96, R24, R48, RZ ;  /* 0x000000301860723c */ /* 0x000fd800000418ff */
[C---:B------:R-:W-:Y:S08]  /*1570*/  HMMA.16816.F32.BF16 R92, R28.reuse, R46, R92 ;  /* 0x0000002e1c5c723c */ /* 0x040ff0000004185c */
[----:B------:R-:W-:Y:S08]  /*1580*/  HMMA.16816.F32.BF16 R96, R28, R50, R96 ;  /* 0x000000321c60723c */ /* 0x000ff00000041860 */
[C---:B-1----:R-:W-:Y:S08]  /*1590*/  HMMA.16816.F32.BF16 R48, R24.reuse, R80, RZ ;  /* 0x000000501830723c */ /* 0x042ff000000418ff */
[C---:B------:R-:W-:Y:S08]  /*15a0*/  HMMA.16816.F32.BF16 R44, R24.reuse, R88, RZ ;  /* 0x00000058182c723c */ /* 0x040ff000000418ff */
[----:B------:R-:W-:Y:S08]  /*15b0*/  HMMA.16816.F32.BF16 R24, R24, R108, RZ ;  /* 0x0000006c1818723c */ /* 0x000ff000000418ff */
[C---:B------:R-:W-:Y:S08]  /*15c0*/  HMMA.16816.F32.BF16 R48, R28.reuse, R82, R48 ;  /* 0x000000521c30723c */ /* 0x040ff00000041830 */
[C---:B------:R-:W-:Y:S08]  /*15d0*/  HMMA.16816.F32.BF16 R44, R28.reuse, R90, R44 ;  /* 0x0000005a1c2c723c */ /* 0x040ff0000004182c */
[----:B------:R-:W-:Y:S01]  /*15e0*/  HMMA.16816.F32.BF16 R24, R28, R110, R24 ;  /* 0x0000006e1c18723c */ /* 0x000fe20000041818 */
[----:B------:R-:W-:-:S04]  /*15f0*/  IMAD.WIDE R30, R0, 0x2, R116 ;  /* 0x00000002001e7825 */ /* 0x000fc800078e0274 */
[C---:B------:R-:W-:Y:S02]  /*1600*/  IMAD.WIDE R28, R0.reuse, 0x2, R114 ;  /* 0x00000002001c7825 */ /* 0x040fe400078e0272 */
[----:B------:R-:W5:Y:S04]  /*1610*/  LDG.E.U16 R30, desc[UR10][R30.64] ;  /* 0x0000000a1e1e7981 */ /* 0x000f68000c1e1500 */
[----:B------:R-:W5:Y:S01]  /*1620*/  LDG.E.U16 R28, desc[UR10][R28.64] ;  /* 0x0000000a1c1c7981 */ /* 0x000f62000c1e1500 */
[----:B--2---:R-:W-:-:S06]  /*1630*/  IMAD.WIDE R52, R0, 0x2, R52 ;  /* 0x0000000200347825 */ /* 0x004fcc00078e0234 */
[----:B------:R-:W2:Y:S01]  /*1640*/  LDG.E.U16 R52, desc[UR10][R52.64] ;  /* 0x0000000a34347981 */ /* 0x000ea2000c1e1500 */
[----:B---3--:R-:W-:-:S04]  /*1650*/  IMAD.WIDE R56, R0, 0x2, R56 ;  /* 0x0000000200387825 */ /* 0x008fc800078e0238 */
[----:B----4-:R-:W-:-:S06]  /*1660*/  IMAD.WIDE R54, R0, 0x2, R54 ;  /* 0x0000000200367825 */ /* 0x010fcc00078e0236 */
[----:B------:R-:W3:Y:S01]  /*1670*/  LDG.E.U16 R55, desc[UR10][R54.64] ;  /* 0x0000000a36377981 */ /* 0x000ee2000c1e1500 */
[----:B-----5:R-:W-:-:S03]  /*1680*/  IMAD.WIDE R58, R0, 0x2, R58 ;  /* 0x00000002003a7825 */ /* 0x020fc600078e023a */
[----:B------:R0:W4:Y:S04]  /*1690*/  LDG.E.U16 R54, desc[UR10][R56.64] ;  /* 0x0000000a38367981 */ /* 0x000128000c1e1500 */
[----:B------:R-:W5:Y:S01]  /*16a0*/  LDG.E.U16 R53, desc[UR10][R58.64] ;  /* 0x0000000a3a357981 */ /* 0x000f62000c1e1500 */
[----:B0-----:R-:W-:-:S05]  /*16b0*/  IMAD.WIDE R56, R0, 0x2, R118 ;  /* 0x0000000200387825 */ /* 0x001fca00078e0276 */
[----:B------:R0:W5:Y:S02]  /*16c0*/  LDG.E.U16 R58, desc[UR10][R56.64] ;  /* 0x0000000a383a7981 */ /* 0x000164000c1e1500 */
[----:B0-----:R-:W-:-:S06]  /*16d0*/  IMAD.WIDE R56, R0, 0x2, R124 ;  /* 0x0000000200387825 */ /* 0x001fcc00078e027c */
[----:B------:R0:W5:Y:S01]  /*16e0*/  LDG.E.U16 R56, desc[UR10][R56.64] ;  /* 0x0000000a38387981 */ /* 0x000162000c1e1500 */
[----:B------:R-:W-:Y:S01]  /*16f0*/  FMUL R7, R32, UR8 ;  /* 0x0000000820077c20 */ /* 0x000fe20008400000 */
[----:B------:R-:W-:Y:S01]  /*1700*/  FMUL R29, R33, UR8 ;  /* 0x00000008211d7c20 */ /* 0x000fe20008400000 */
[----:B------:R-:W-:Y:S01]  /*1710*/  FMUL R31, R36, UR8 ;  /* 0x00000008241f7c20 */ /* 0x000fe20008400000 */
[----:B------:R-:W-:Y:S01]  /*1720*/  FMUL R59, R25, UR8 ;  /* 0x00000008193b7c20 */ /* 0x000fe20008400000 */
[----:B------:R-:W-:Y:S03]  /*1730*/  BAR.SYNC.DEFER_BLOCKING 0x0 ;  /* 0x0000000000007b1d */ /* 0x000fe60000010000 */
[----:B------:R-:W-:Y:S01]  /*1740*/  FMNMX3 R7, R7, R29, R31, !PT ;  /* 0x0000001d07077276 */ /* 0x000fe2000780001f */
[----:B------:R-:W-:Y:S01]  /*1750*/  FMUL R29, R34, UR8 ;  /* 0x00000008221d7c20 */ /* 0x000fe20008400000 */
[----:B------:R-:W-:Y:S01]  /*1760*/  FMUL R31, R35, UR8 ;  /* 0x00000008231f7c20 */ /* 0x000fe20008400000 */
[----:B0-----:R-:W-:-:S05]  /*1770*/  FMUL R57, R38, UR8 ;  /* 0x0000000826397c20 */ /* 0x001fca0008400000 */
[----:B------:R-:W-:Y:S01]  /*1780*/  FMNMX3 R29, R29, R31, R57, !PT ;  /* 0x0000001f1d1d7276 */ /* 0x000fe20007800039 */
[----:B------:R-:W-:Y:S01]  /*1790*/  FMUL R31, R37, UR8 ;  /* 0x00000008251f7c20 */ /* 0x000fe20008400000 */
[----:B------:R-:W-:-:S05]  /*17a0*/  FMUL R57, R40, UR8 ;  /* 0x0000000828397c20 */ /* 0x000fca0008400000 */
        /* <DEDUP_REMOVED lines=71> */
[----:B------:R-:W-:Y:S02]  /*1c20*/  FMUL R31, R106, UR8 ;  /* 0x000000086a1f7c20 */ /* 0x000fe40008400000 */
[----:B------:R-:W-:Y:S01]  /*1c30*/  FMNMX R57, R59, R57, !PT ;  /* 0x000000393b397209 */ /* 0x000fe20007800000 */
[----:B------:R-:W-:Y:S02]  /*1c40*/  FMUL R59, R50, UR8 ;  /* 0x00000008323b7c20 */ /* 0x000fe40008400000 */
[----:B------:R-:W-:Y:S01]  /*1c50*/  FMNMX3 R29, R7, R29, R31, !PT ;  /* 0x0000001d071d7276 */ /* 0x000fe2000780001f */
[----:B------:R-:W-:-:S05]  /*1c60*/  FMUL R31, R107, UR8 ;  /* 0x000000086b1f7c20 */ /* 0x000fca0008400000 */
[----:B------:R-:W-:Y:S01]  /*1c70*/  FMNMX3 R29, R29, R31, R59, !PT ;  /* 0x0000001f1d1d7276 */ /* 0x000fe2000780003b */
[----:B------:R-:W-:Y:S01]  /*1c80*/  FMUL R31, R51, UR8 ;  /* 0x00000008331f7c20 */ /* 0x000fe20008400000 */
[----:B------:R-:W-:Y:S01]  /*1c90*/  FMUL R59, R46, UR8 ;  /* 0x000000082e3b7c20 */ /* 0x000fe20008400000 */
[----:B------:R-:W0:Y:S04]  /*1ca0*/  SHFL.BFLY PT, R7, R57, 0x2, 0x1f ;  /* 0x0c401f0039077f89 */ /* 0x000e2800000e0000 */
[----:B------:R-:W-:Y:S01]  /*1cb0*/  FMNMX3 R29, R29, R31, R59, !PT ;  /* 0x0000001f1d1d7276 */ /* 0x000fe2000780003b */
[----:B------:R-:W-:Y:S01]  /*1cc0*/  FMUL R31, R47, UR8 ;  /* 0x000000082f1f7c20 */ /* 0x000fe20008400000 */
[----:B------:R-:W-:-:S05]  /*1cd0*/  FMUL R59, R26, UR8 ;  /* 0x000000081a3b7c20 */ /* 0x000fca0008400000 */
[----:B------:R-:W-:Y:S01]  /*1ce0*/  FMNMX3 R29, R29, R31, R59, !PT ;  /* 0x0000001f1d1d7276 */ /* 0x000fe2000780003b */
[----:B------:R-:W-:-:S05]  /*1cf0*/  FMUL R31, R27, UR8 ;  /* 0x000000081b1f7c20 */ /* 0x000fca0008400000 */
[----:B------:R-:W-:-:S05]  /*1d00*/  FMNMX R29, R31, R29, !PT ;  /* 0x0000001d1f1d7209 */ /* 0x000fca0007800000 */
[----:B------:R-:W1:Y:S01]  /*1d10*/  SHFL.BFLY PT, R80, R29, 0x2, 0x1f ;  /* 0x0c401f001d507f89 */ /* 0x000e6200000e0000 */
[----:B0-----:R-:W-:-:S05]  /*1d20*/  FMNMX R7, R57, R7, !PT ;  /* 0x0000000739077209 */ /* 0x001fca0007800000 */
[----:B------:R-:W0:Y:S01]  /*1d30*/  SHFL.BFLY PT, R31, R7, 0x1, 0x1f ;  /* 0x0c201f00071f7f89 */ /* 0x000e2200000e0000 */
[----:B------:R-:W-:-:S03]  /*1d40*/  LOP3.LUT R81, R6, 0x40, RZ, 0x3c, !PT ;  /* 0x0000004006517812 */ /* 0x000fc600078e3cff */
[----:B--2---:R-:W-:Y:S01]  /*1d50*/  STS.U16 [R6+UR5+0x4000], R52 ;  /* 0x0040003406007988 */ /* 0x004fe20008000405 */
[----:B-1----:R-:W-:-:S05]  /*1d60*/  FMNMX R80, R29, R80, !PT ;  /* 0x000000501d507209 */ /* 0x002fca0007800000 */
[----:B------:R-:W1:Y:S04]  /*1d70*/  SHFL.BFLY PT, R29, R80, 0x1, 0x1f ;  /* 0x0c201f00501d7f89 */ /* 0x000e6800000e0000 */
[----:B---3--:R-:W-:Y:S04]  /*1d80*/  STS.U16 [R6+UR5+0x4800], R55 ;  /* 0x0048003706007988 */ /* 0x008fe80008000405 */
[----:B----4-:R-:W-:Y:S01]  /*1d90*/  STS.U16 [R6+UR5+0x5000], R54 ;  /* 0x0050003606007988 */ /* 0x010fe20008000405 */
[----:B0-----:R-:W-:-:S03]  /*1da0*/  FMNMX3 R7, R7, R31, R112, !PT ;  /* 0x0000001f07077276 */ /* 0x001fc60007800070 */
[----:B-----5:R-:W-:Y:S04]  /*1db0*/  STS.U16 [R6+UR5+0x5800], R58 ;  /* 0x0058003a06007988 */ /* 0x020fe80008000405 */
[----:B------:R-:W-:Y:S04]  /*1dc0*/  STS.U16 [R81+UR5+0x4400], R53 ;  /* 0x0044003551007988 */ /* 0x000fe80008000405 */
[----:B------:R-:W-:Y:S04]  /*1dd0*/  STS.U16 [R81+UR5+0x4c00], R30 ;  /* 0x004c001e51007988 */ /* 0x000fe80008000405 */
[----:B------:R-:W-:Y:S04]  /*1de0*/  STS.U16 [R81+UR5+0x5400], R28 ;  /* 0x0054001c51007988 */ /* 0x000fe80008000405 */
[----:B------:R0:W-:Y:S01]  /*1df0*/  STS.U16 [R81+UR5+0x5c00], R56 ;  /* 0x005c003851007988 */ /* 0x0001e20008000405 */
[----:B------:R-:W-:Y:S01]  /*1e00*/  BAR.SYNC.DEFER_BLOCKING 0x0 ;  /* 0x0000000000007b1d */ /* 0x000fe20000010000 */
[----:B------:R-:W-:-:S04]  /*1e10*/  FADD R31, -R7, R112 ;  /* 0x00000070071f7221 */ /* 0x000fc80000000100 */
[----:B------:R-:W-:Y:S01]  /*1e20*/  FMUL R31, R31, 1.4426950216293334961 ;  /* 0x3fb8aa3b1f1f7820 */ /* 0x000fe20000400000 */
[----:B-1----:R-:W-:-:S03]  /*1e30*/  FMNMX3 R80, R80, R29, R113, !PT ;  /* 0x0000001d50507276 */ /* 0x002fc60007800071 */
[----:B------:R1:W2:Y:S01]  /*1e40*/  MUFU.EX2 R82, R31 ;  /* 0x0000001f00527308 */ /* 0x0002a20000000800 */
[--C-:B------:R-:W-:Y:S01]  /*1e50*/  FFMA R117, R32, UR8, -R7.reuse ;  /* 0x0000000820757c23 */ /* 0x100fe20008000807 */
[----:B------:R-:W-:Y:S01]  /*1e60*/  FFMA R33, R33, UR8, -R7 ;  /* 0x0000000821217c23 */ /* 0x000fe20008000807 */
[--C-:B------:R-:W-:Y:S01]  /*1e70*/  FFMA R34, R34, UR8, -R80.reuse ;  /* 0x0000000822227c23 */ /* 0x100fe20008000850 */
[--C-:B------:R-:W-:Y:S01]  /*1e80*/  FFMA R35, R35, UR8, -R80.reuse ;  /* 0x0000000823237c23 */ /* 0x100fe20008000850 */
[----:B------:R-:W-:Y:S01]  /*1e90*/  FADD R32, -R80, R113 ;  /* 0x0000007150207221 */ /* 0x000fe20000000100 */
[--C-:B------:R-:W-:Y:S01]  /*1ea0*/  FFMA R36, R36, UR8, -R7.reuse ;  /* 0x0000000824247c23 */ /* 0x100fe20008000807 */
[----:B------:R-:W-:Y:S01]  /*1eb0*/  FFMA R37, R37, UR8, -R7 ;  /* 0x0000000825257c23 */ /* 0x000fe20008000807 */
[----:B-1----:R-:W1:Y:S01]  /*1ec0*/  LDSM.16.M88.4 R28, [R2+UR5+0x4000] ;  /* 0x00400005021c783b */ /* 0x002e620008000200 */
[--C-:B------:R-:W-:Y:S01]  /*1ed0*/  FFMA R38, R38, UR8, -R80.reuse ;  /* 0x0000000826267c23 */ /* 0x100fe20008000850 */
[----:B------:R-:W-:Y:S01]  /*1ee0*/  FFMA R39, R39, UR8, -R80 ;  /* 0x0000000827277c23 */ /* 0x000fe20008000850 */
[----:B------:R-:W-:Y:S01]  /*1ef0*/  FMUL R33, R33, 1.4426950216293334961 ;  /* 0x3fb8aa3b21217820 */ /* 0x000fe20000400000 */
        /* <DEDUP_REMOVED lines=8> */
[----:B------:R-:W-:Y:S01]  /*1f80*/  MUFU.EX2 R116, R33 ;  /* 0x0000002100747308 */ /* 0x000fe20000000800 */
[----:B------:R-:W-:Y:S07]  /*1f90*/  LDSM.16.M88.4 R56, [R2+UR5+0x5800] ;  /* 0x005800050238783b */ /* 0x000fee0008000200 */
[----:B------:R-:W-:Y:S08]  /*1fa0*/  MUFU.EX2 R112, R34 ;  /* 0x0000002200707308 */ /* 0x000ff00000000800 */
[----:B------:R-:W-:Y:S08]  /*1fb0*/  MUFU.EX2 R111, R35 ;  /* 0x00000023006f7308 */ /* 0x000ff00000000800 */
[----:B0-----:R0:W3:Y:S08]  /*1fc0*/  MUFU.EX2 R81, R32 ;  /* 0x0000002000517308 */ /* 0x0010f00000000800 */
[----:B------:R-:W4:Y:S01]  /*1fd0*/  MUFU.EX2 R117, R117 ;  /* 0x0000007500757308 */ /* 0x000f220000000800 */
[----:B0-----:R-:W0:Y:S07]  /*1fe0*/  LDSM.16.M88.4 R32, [R2+UR5+0x4800] ;  /* 0x004800050220783b */ /* 0x001e2e0008000200 */
[----:B------:R-:W-:Y:S08]  /*1ff0*/  MUFU.EX2 R115, R36 ;  /* 0x0000002400737308 */ /* 0x000ff00000000800 */
[----:B------:R-:W5:Y:S08]  /*2000*/  MUFU.EX2 R118, R37 ;  /* 0x0000002500767308 */ /* 0x000f700000000800 */
[----:B------:R-:W-:Y:S08]  /*2010*/  MUFU.EX2 R110, R38 ;  /* 0x00000026006e7308 */ /* 0x000ff00000000800 */
[----:B------:R0:W1:Y:S01]  /*2020*/  MUFU.EX2 R114, R39 ;  /* 0x0000002700727308 */ /* 0x0000620000000800 */
[C---:B--2---:R-:W-:Y:S01]  /*2030*/  FMUL R20, R82.reuse, R20 ;  /* 0x0000001452147220 */ /* 0x044fe20000400000 */
[----:B------:R-:W-:Y:S01]  /*2040*/  FMUL R21, R82, R21 ;  /* 0x0000001552157220 */ /* 0x000fe20000400000 */
[C---:B---3--:R-:W-:Y:S01]  /*2050*/  FMUL R22, R81.reuse, R22 ;  /* 0x0000001651167220 */ /* 0x048fe20000400000 */
[----:B------:R-:W-:Y:S01]  /*2060*/  FMUL R23, R81, R23 ;  /* 0x0000001751177220 */ /* 0x000fe20000400000 */
[----:B----4-:R-:W-:-:S02]  /*2070*/  F2FP.BF16.F32.PACK_AB R52, R116, R117 ;  /* 0x000000757434723e */ /* 0x010fc400000010ff */
[----:B-----5:R-:W-:Y:S02]  /*2080*/  F2FP.BF16.F32.PACK_AB R54, R118, R115 ;  /* 0x000000737636723e */ /* 0x020fe400000010ff */
[----:B------:R-:W-:Y:S01]  /*2090*/  F2FP.BF16.F32.PACK_AB R53, R111, R112 ;  /* 0x000000706f35723e */ /* 0x000fe200000010ff */
[----:B0-----:R-:W0:Y:S01]  /*20a0*/  LDSM.16.M88.4 R36, [R2+UR5+0x5000] ;  /* 0x005000050224783b */ /* 0x001e220008000200 */
[----:B-1----:R-:W-:Y:S01]  /*20b0*/  F2FP.BF16.F32.PACK_AB R55, R114, R110 ;  /* 0x0000006e7237723e */ /* 0x002fe200000010ff */
[--C-:B------:R-:W-:Y:S01]  /*20c0*/  FFMA R83, R40, UR8, -R7.reuse ;  /* 0x0000000828537c23 */ /* 0x100fe20008000807 */
[--C-:B------:R-:W-:Y:S01]  /*20d0*/  FFMA R60, R60, UR8, -R7.reuse ;  /* 0x000000083c3c7c23 */ /* 0x100fe20008000807 */
[--C-:B------:R-:W-:Y:S01]  /*20e0*/  FFMA R41, R41, UR8, -R7.reuse ;  /* 0x0000000829297c23 */ /* 0x100fe20008000807 */
[----:B------:R-:W-:-:S03]  /*20f0*/  FFMA R61, R61, UR8, -R7 ;  /* 0x000000083d3d7c23 */ /* 0x000fc60008000807 */
[C---:B------:R-:W-:Y:S01]  /*2100*/  HMMA.16816.F32.BF16 R20, R52.reuse, R28, R20 ;  /* 0x0000001c3414723c */ /* 0x040fe20000041814 */
[--C-:B------:R-:W-:Y:S01]  /*2110*/  FFMA R28, R42, UR8, -R80.reuse ;  /* 0x000000082a1c7c23 */ /* 0x100fe20008000850 */
[--C-:B------:R-:W-:Y:S01]  /*2120*/  FFMA R43, R43, UR8, -R80.reuse ;  /* 0x000000082b2b7c23 */ /* 0x100fe20008000850 */
        /* <DEDUP_REMOVED lines=10> */
[C---:B------:R-:W-:Y:S01]  /*21d0*/  FMUL R16, R82.reuse, R16 ;  /* 0x0000001052107220 */ /* 0x040fe20000400000 */
[----:B------:R-:W-:Y:S01]  /*21e0*/  FMUL R17, R82, R17 ;  /* 0x0000001152117220 */ /* 0x000fe20000400000 */
[C---:B------:R-:W-:Y:S01]  /*21f0*/  FMUL R18, R81.reuse, R18 ;  /* 0x0000001251127220 */ /* 0x040fe20000400000 */
[----:B------:R-:W-:Y:S01]  /*2200*/  FMUL R19, R81, R19 ;  /* 0x0000001351137220 */ /* 0x000fe20000400000 */
[----:B------:R-:W-:Y:S08]  /*2210*/  MUFU.EX2 R108, R60 ;  /* 0x0000003c006c7308 */ /* 0x000ff00000000800 */
[----:B------:R-:W-:Y:S01]  /*2220*/  MUFU.EX2 R83, R83 ;  /* 0x0000005300537308 */ /* 0x000fe20000000800 */
[----:B------:R-:W-:Y:S07]  /*2230*/  HMMA.16816.F32.BF16 R16, R52, R32, R16 ;  /* 0x000000203410723c */ /* 0x000fee0000041810 */
[----:B------:R-:W1:Y:S08]  /*2240*/  MUFU.EX2 R88, R41 ;  /* 0x0000002900587308 */ /* 0x000e700000000800 */
[----:B------:R-:W2:Y:S08]  /*2250*/  MUFU.EX2 R91, R61 ;  /* 0x0000003d005b7308 */ /* 0x000eb00000000800 */
[----:B------:R-:W-:Y:S08]  /*2260*/  MUFU.EX2 R28, R28 ;  /* 0x0000001c001c7308 */ /* 0x000ff00000000800 */
[----:B------:R-:W3:Y:S08]  /*2270*/  MUFU.EX2 R60, R43 ;  /* 0x0000002b003c7308 */ /* 0x000ef00000000800 */
[----:B------:R-:W-:Y:S08]  /*2280*/  MUFU.EX2 R90, R62 ;  /* 0x0000003e005a7308 */ /* 0x000ff00000000800 */
[----:B------:R-:W4:Y:S01]  /*2290*/  MUFU.EX2 R89, R63 ;  /* 0x0000003f00597308 */ /* 0x000f220000000800 */
[--C-:B------:R-:W-:Y:S01]  /*22a0*/  FFMA R92, R92, UR8, -R7.reuse ;  /* 0x000000085c5c7c23 */ /* 0x100fe20008000807 */
[--C-:B------:R-:W-:Y:S01]  /*22b0*/  FFMA R45, R45, UR8, -R7.reuse ;  /* 0x000000082d2d7c23 */ /* 0x100fe20008000807 */
[--C-:B------:R-:W-:Y:S01]  /*22c0*/  FFMA R101, R101, UR8, -R7.reuse ;  /* 0x0000000865657c23 */ /* 0x100fe20008000807 */
[--C-:B------:R-:W-:Y:S01]  /*22d0*/  FFMA R32, R24, UR8, -R7.reuse ;  /* 0x0000000818207c23 */ /* 0x100fe20008000807 */
[----:B------:R-:W-:Y:S01]  /*22e0*/  FMUL R92, R92, 1.4426950216293334961 ;  /* 0x3fb8aa3b5c5c7820 */ /* 0x000fe20000400000 */
[----:B------:R-:W-:Y:S01]  /*22f0*/  FFMA R33, R25, UR8, -R7 ;  /* 0x0000000819217c23 */ /* 0x000fe20008000807 */
[----:B-1----:R-:W-:Y:S01]  /*2300*/  F2FP.BF16.F32.PACK_AB R40, R88, R83 ;  /* 0x000000535828723e */ /* 0x002fe200000010ff */
[C---:B------:R-:W-:Y:S01]  /*2310*/  FMUL R12, R82.reuse, R12 ;  /* 0x0000000c520c7220 */ /* 0x040fe20000400000 */
[----:B--2---:R-:W-:Y:S01]  /*2320*/  F2FP.BF16.F32.PACK_AB R42, R91, R108 ;  /* 0x0000006c5b2a723e */ /* 0x004fe200000010ff */
[----:B------:R-:W-:Y:S01]  /*2330*/  FMUL R13, R82, R13 ;  /* 0x0000000d520d7220 */ /* 0x000fe20000400000 */
[----:B---3--:R-:W-:Y:S01]  /*2340*/  F2FP.BF16.F32.PACK_AB R41, R60, R28 ;  /* 0x0000001c3c29723e */ /* 0x008fe200000010ff */
[C---:B------:R-:W-:Y:S01]  /*2350*/  FMUL R14, R81.reuse, R14 ;  /* 0x0000000e510e7220 */ /* 0x040fe20000400000 */
[C---:B------:R-:W-:Y:S01]  /*2360*/  FMUL R15, R81.reuse, R15 ;  /* 0x0000000f510f7220 */ /* 0x040fe20000400000 */
[C---:B------:R-:W-:Y:S01]  /*2370*/  FMUL R8, R82.reuse, R8 ;  /* 0x0000000852087220 */ /* 0x040fe20000400000 */
[----:B------:R-:W-:Y:S01]  /*2380*/  FMUL R10, R81, R10 ;  /* 0x0000000a510a7220 */ /* 0x000fe20000400000 */
[----:B------:R-:W-:Y:S01]  /*2390*/  FMUL R9, R82, R9 ;  /* 0x0000000952097220 */ /* 0x000fe20000400000 */
[----:B----4-:R-:W-:Y:S01]  /*23a0*/  F2FP.BF16.F32.PACK_AB R43, R89, R90 ;  /* 0x0000005a592b723e */ /* 0x010fe200000010ff */
[----:B------:R-:W-:Y:S01]  /*23b0*/  FMUL R11, R81, R11 ;  /* 0x0000000b510b7220 */ /* 0x000fe20000400000 */
[----:B------:R1:W-:Y:S01]  /*23c0*/  MUFU.EX2 R113, R92 ;  /* 0x0000005c00717308 */ /* 0x0003e20000000800 */
[----:B------:R-:W-:Y:S01]  /*23d0*/  FMUL R45, R45, 1.4426950216293334961 ;  /* 0x3fb8aa3b2d2d7820 */ /* 0x000fe20000400000 */
[----:B------:R-:W-:Y:S01]  /*23e0*/  FMUL R32, R32, 1.4426950216293334961 ;  /* 0x3fb8aa3b20207820 */ /* 0x000fe20000400000 */
[----:B------:R-:W-:Y:S01]  /*23f0*/  FMUL R33, R33, 1.4426950216293334961 ;  /* 0x3fb8aa3b21217820 */ /* 0x000fe20000400000 */
[----:B-1----:R-:W-:Y:S01]  /*2400*/  FMUL R92, R101, 1.4426950216293334961 ;  /* 0x3fb8aa3b655c7820 */ /* 0x002fe20000400000 */
[----:B------:R-:W-:-:S03]  /*2410*/  LOP3.LUT R101, R2, 0x40, RZ, 0x3c, !PT ;  /* 0x0000004002657812 */ /* 0x000fc600078e3cff */
[----:B------:R-:W-:Y:S01]  /*2420*/  MUFU.EX2 R24, R45 ;  /* 0x0000002d00187308 */ /* 0x000fe20000000800 */
[----:B------:R-:W-:Y:S01]  /*2430*/  HMMA.16816.F32.BF16 R16, R40, R34, R16 ;  /* 0x000000222810723c */ /* 0x000fe20000041810 */
[--C-:B------:R-:W-:Y:S01]  /*2440*/  FFMA R49, R49, UR8, -R7.reuse ;  /* 0x0000000831317c23 */ /* 0x100fe20008000807 */
[----:B------:R-:W-:Y:S01]  /*2450*/  FFMA R66, R66, UR8, -R80 ;  /* 0x0000000842427c23 */ /* 0x000fe20008000850 */
[----:B------:R-:W-:-:S04]  /*2460*/  FFMA R65, R65, UR8, -R7 ;  /* 0x0000000841417c23 */ /* 0x000fc80008000807 */
[----:B------:R-:W-:Y:S01]  /*2470*/  MUFU.EX2 R25, R32 ;  /* 0x0000002000197308 */ /* 0x000fe20000000800 */
[----:B0-----:R-:W-:Y:S01]  /*2480*/  HMMA.16816.F32.BF16 R12, R52, R36, R12 ;  /* 0x00000024340c723c */ /* 0x001fe2000004180c */
[--C-:B------:R-:W-:Y:S01]  /*2490*/  FFMA R72, R72, UR8, -R7.reuse ;  /* 0x0000000848487c23 */ /* 0x100fe20008000807 */
[----:B------:R-:W-:-:S05]  /*24a0*/  FFMA R76, R76, UR8, -R7 ;  /* 0x000000084c4c7c23 */ /* 0x000fca0008000807 */
[----:B------:R0:W-:Y:S01]  /*24b0*/  MUFU.EX2 R45, R33 ;  /* 0x00000021002d7308 */ /* 0x0001e20000000800 */
[----:B------:R-:W-:Y:S01]  /*24c0*/  HMMA.16816.F32.BF16 R8, R52, R56, R8 ;  /* 0x000000383408723c */ /* 0x000fe20000041808 */
[--C-:B------:R-:W-:Y:S01]  /*24d0*/  FFMA R69, R69, UR8, -R7.reuse ;  /* 0x0000000845457c23 */ /* 0x100fe20008000807 */
[----:B------:R-:W-:Y:S01]  /*24e0*/  FMUL R49, R49, 1.4426950216293334961 ;  /* 0x3fb8aa3b31317820 */ /* 0x000fe20000400000 */
[----:B------:R-:W-:Y:S01]  /*24f0*/  FMUL R66, R66, 1.4426950216293334961 ;  /* 0x3fb8aa3b42427820 */ /* 0x000fe20000400000 */
[--C-:B------:R-:W-:Y:S01]  /*2500*/  FFMA R29, R64, UR8, -R7.reuse ;  /* 0x00000008401d7c23 */ /* 0x100fe20008000807 */
[----:B0-----:R-:W0:Y:S03]  /*2510*/  LDSM.16.M88.4 R32, [R101+UR5+0x4000] ;  /* 0x004000056520783b */ /* 0x001e260008000200 */
[C---:B------:R-:W-:Y:S01]  /*2520*/  HMMA.16816.F32.BF16 R20, R40.reuse, R30, R20 ;  /* 0x0000001e2814723c */ /* 0x040fe20000041814 */
[----:B------:R-:W-:Y:S01]  /*2530*/  FFMA R68, R68, UR8, -R7 ;  /* 0x0000000844447c23 */ /* 0x000fe20008000807 */
[--C-:B------:R-:W-:Y:S01]  /*2540*/  FFMA R67, R67, UR8, -R80.reuse ;  /* 0x0000000843437c23 */ /* 0x100fe20008000850 */
[--C-:B------:R-:W-:Y:S01]  /*2550*/  FFMA R70, R70, UR8, -R80.reuse ;  /* 0x0000000846467c23 */ /* 0x100fe20008000850 */
[----:B------:R-:W-:Y:S01]  /*2560*/  FFMA R71, R71, UR8, -R80 ;  /* 0x0000000847477c23 */ /* 0x000fe20008000850 */
[----:B------:R-:W-:Y:S01]  /*2570*/  FMUL R30, R65, 1.4426950216293334961 ;  /* 0x3fb8aa3b411e7820 */ /* 0x000fe20000400000 */
[----:B------:R-:W-:Y:S01]  /*2580*/  FMUL R37, R72, 1.4426950216293334961 ;  /* 0x3fb8aa3b48257820 */ /* 0x000fe20000400000 */
[----:B------:R-:W-:Y:S01]  /*2590*/  FMUL R65, R76, 1.4426950216293334961 ;  /* 0x3fb8aa3b4c417820 */ /* 0x000fe20000400000 */
[----:B------:R-:W-:Y:S01]  /*25a0*/  FMUL R36, R69, 1.4426950216293334961 ;  /* 0x3fb8aa3b45247820 */ /* 0x000fe20000400000 */
[----:B------:R1:W-:Y:S01]  /*25b0*/  MUFU.EX2 R76, R49 ;  /* 0x00000031004c7308 */ /* 0x0003e20000000800 */
[----:B------:R-:W-:Y:S01]  /*25c0*/  FMUL R29, R29, 1.4426950216293334961 ;  /* 0x3fb8aa3b1d1d7820 */ /* 0x000fe20000400000 */
[----:B------:R-:W-:Y:S01]  /*25d0*/  FMUL R31, R68, 1.4426950216293334961 ;  /* 0x3fb8aa3b441f7820 */ /* 0x000fe20000400000 */
[----:B------:R-:W-:Y:S01]  /*25e0*/  FMUL R69, R70, 1.4426950216293334961 ;  /* 0x3fb8aa3b46457820 */ /* 0x000fe20000400000 */
[----:B------:R-:W-:Y:S01]  /*25f0*/  FADD R116, R117, R116 ;  /* 0x0000007475747221 */ /* 0x000fe20000000000 */
[----:B------:R-:W-:Y:S01]  /*2600*/  FADD R111, R112, R111 ;  /* 0x0000006f706f7221 */ /* 0x000fe20000000000 */
[C---:B------:R-:W-:Y:S01]  /*2610*/  HMMA.16816.F32.BF16 R12, R40.reuse, R38, R12 ;  /* 0x00000026280c723c */ /* 0x040fe2000004180c */
[--C-:B------:R-:W-:Y:S01]  /*2620*/  FFMA R48, R48, UR8, -R7.reuse ;  /* 0x0000000830307c23 */ /* 0x100fe20008000807 */
[----:B------:R2:W-:Y:S01]  /*2630*/  MUFU.EX2 R72, R66 ;  /* 0x0000004200487308 */ /* 0x0005e20000000800 */
[----:B-1----:R-:W-:Y:S01]  /*2640*/  FMUL R49, R67, 1.4426950216293334961 ;  /* 0x3fb8aa3b43317820 */ /* 0x002fe20000400000 */
[----:B------:R-:W-:Y:S01]  /*2650*/  FADD R115, R115, R116 ;  /* 0x0000007473737221 */ /* 0x000fe20000000000 */
[--C-:B------:R-:W-:Y:S01]  /*2660*/  FFMA R77, R77, UR8, -R7.reuse ;  /* 0x000000084d4d7c23 */ /* 0x100fe20008000807 */
[----:B------:R-:W-:Y:S01]  /*2670*/  FFMA R73, R73, UR8, -R7 ;  /* 0x0000000849497c23 */ /* 0x000fe20008000807 */
[--C-:B------:R-:W-:Y:S01]  /*2680*/  FFMA R74, R74, UR8, -R80.reuse ;  /* 0x000000084a4a7c23 */ /* 0x100fe20008000850 */
[--C-:B------:R-:W-:Y:S01]  /*2690*/  FFMA R75, R75, UR8, -R80.reuse ;  /* 0x000000084b4b7c23 */ /* 0x100fe20008000850 */
[--C-:B------:R-:W-:Y:S01]  /*26a0*/  FFMA R78, R78, UR8, -R80.reuse ;  /* 0x000000084e4e7c23 */ /* 0x100fe20008000850 */
[--C-:B------:R-:W-:Y:S01]  /*26b0*/  FFMA R79, R79, UR8, -R80.reuse ;  /* 0x000000084f4f7c23 */ /* 0x100fe20008000850 */
[----:B--2---:R-:W-:Y:S01]  /*26c0*/  FMUL R66, R71, 1.4426950216293334961 ;  /* 0x3fb8aa3b47427820 */ /* 0x004fe20000400000 */
[----:B------:R-:W-:Y:S01]  /*26d0*/  MUFU.EX2 R29, R29 ;  /* 0x0000001d001d7308 */ /* 0x000fe20000000800 */
[----:B------:R-:W-:Y:S01]  /*26e0*/  FADD R115, R118, R115 ;  /* 0x0000007376737221 */ /* 0x000fe20000000000 */
[----:B------:R-:W-:Y:S01]  /*26f0*/  HMMA.16816.F32.BF16 R8, R40, R58, R8 ;  /* 0x0000003a2808723c */ /* 0x000fe20000041808 */
[----:B------:R-:W-:Y:S01]  /*2700*/  FADD R110, R110, R111 ;  /* 0x0000006f6e6e7221 */ /* 0x000fe20000000000 */
[----:B------:R-:W1:Y:S04]  /*2710*/  LDSM.16.M88.4 R40, [R101+UR5+0x4800] ;  /* 0x004800056528783b */ /* 0x000e680008000200 */
[----:B------:R-:W2:Y:S01]  /*2720*/  MUFU.EX2 R30, R30 ;  /* 0x0000001e001e7308 */ /* 0x000ea20000000800 */
[----:B------:R-:W-:Y:S01]  /*2730*/  FADD R83, R83, R115 ;  /* 0x0000007353537221 */ /* 0x000fe20000000000 */
[--C-:B------:R-:W-:Y:S01]  /*2740*/  FFMA R85, R85, UR8, -R7.reuse ;  /* 0x0000000855557c23 */ /* 0x100fe20008000807 */
[--C-:B------:R-:W-:Y:S01]  /*2750*/  FFMA R93, R93, UR8, -R7.reuse ;  /* 0x000000085d5d7c23 */ /* 0x100fe20008000807 */
[--C-:B------:R-:W-:Y:S01]  /*2760*/  FFMA R87, R87, UR8, -R80.reuse ;  /* 0x0000000857577c23 */ /* 0x100fe20008000850 */
[--C-:B------:R-:W-:Y:S01]  /*2770*/  FFMA R94, R94, UR8, -R80.reuse ;  /* 0x000000085e5e7c23 */ /* 0x100fe20008000850 */
[----:B------:R-:W-:Y:S01]  /*2780*/  FFMA R84, R84, UR8, -R7 ;  /* 0x0000000854547c23 */ /* 0x000fe20008000807 */
[--C-:B------:R-:W-:Y:S01]  /*2790*/  FFMA R95, R95, UR8, -R80.reuse ;  /* 0x000000085f5f7c23 */ /* 0x100fe20008000850 */
[----:B------:R-:W-:Y:S01]  /*27a0*/  MUFU.EX2 R31, R31 ;  /* 0x0000001f001f7308 */ /* 0x000fe20000000800 */
[----:B------:R-:W-:Y:S01]  /*27b0*/  FFMA R46, R46, UR8, -R80 ;  /* 0x000000082e2e7c23 */ /* 0x000fe20008000850 */
[----:B------:R-:W-:Y:S06]  /*27c0*/  LDSM.16.M88.4 R52, [R101+UR5+0x5000] ;  /* 0x005000056534783b */ /* 0x000fec0008000200 */
[----:B------:R-:W3:Y:S08]  /*27d0*/  MUFU.EX2 R36, R36 ;  /* 0x0000002400247308 */ /* 0x000ef00000000800 */
[----:B------:R-:W4:Y:S08]  /*27e0*/  MUFU.EX2 R49, R49 ;  /* 0x0000003100317308 */ /* 0x000f300000000800 */
[----:B------:R-:W-:Y:S08]  /*27f0*/  MUFU.EX2 R69, R69 ;  /* 0x0000004500457308 */ /* 0x000ff00000000800 */
[----:B------:R-:W5:Y:S01]  /*2800*/  MUFU.EX2 R66, R66 ;  /* 0x0000004200427308 */ /* 0x000f620000000800 */
[----:B------:R-:W-:Y:S01]  /*2810*/  FADD R110, R114, R110 ;  /* 0x0000006e726e7221 */ /* 0x000fe20000000000 */
[----:B------:R-:W-:Y:S01]  /*2820*/  FMUL R48, R48, 1.4426950216293334961 ;  /* 0x3fb8aa3b30307820 */ /* 0x000fe20000400000 */
[----:B------:R-:W-:Y:S01]  /*2830*/  FADD R88, R88, R83 ;  /* 0x0000005358587221 */ /* 0x000fe20000000000 */
[----:B------:R-:W-:Y:S01]  /*2840*/  FMUL R64, R77, 1.4426950216293334961 ;  /* 0x3fb8aa3b4d407820 */ /* 0x000fe20000400000 */
[----:B------:R-:W-:Y:S01]  /*2850*/  FADD R28, R28, R110 ;  /* 0x0000006e1c1c7221 */ /* 0x000fe20000000000 */
[----:B------:R-:W-:Y:S01]  /*2860*/  FMUL R68, R73, 1.4426950216293334961 ;  /* 0x3fb8aa3b49447820 */ /* 0x000fe20000400000 */
[----:B------:R-:W-:Y:S01]  /*2870*/  FMUL R67, R75, 1.4426950216293334961 ;  /* 0x3fb8aa3b4b437820 */ /* 0x000fe20000400000 */
[----:B------:R0:W-:Y:S01]  /*2880*/  MUFU.EX2 R77, R48 ;  /* 0x00000030004d7308 */ /* 0x0001e20000000800 */
[----:B------:R-:W-:Y:S01]  /*2890*/  FMUL R70, R78, 1.4426950216293334961 ;  /* 0x3fb8aa3b4e467820 */ /* 0x000fe20000400000 */
[----:B------:R-:W-:Y:S01]  /*28a0*/  FMUL R71, R79, 1.4426950216293334961 ;  /* 0x3fb8aa3b4f477820 */ /* 0x000fe20000400000 */
[----:B------:R-:W-:Y:S01]  /*28b0*/  FADD R88, R108, R88 ;  /* 0x000000586c587221 */ /* 0x000fe20000000000 */
[----:B------:R-:W-:Y:S01]  /*28c0*/  FADD R28, R60, R28 ;  /* 0x0000001c3c1c7221 */ /* 0x000fe20000000000 */
[----:B------:R-:W1:Y:S01]  /*28d0*/  LDSM.16.M88.4 R56, [R101+UR5+0x5800] ;  /* 0x005800056538783b */ /* 0x000e620008000200 */
[----:B--2---:R-:W-:Y:S01]  /*28e0*/  F2FP.BF16.F32.PACK_AB R60, R30, R29 ;  /* 0x0000001d1e3c723e */ /* 0x004fe200000010ff */
[----:B0-----:R-:W-:Y:S01]  /*28f0*/  FMUL R48, R74, 1.4426950216293334961 ;  /* 0x3fb8aa3b4a307820 */ /* 0x001fe20000400000 */
[----:B---3--:R-:W-:-:S02]  /*2900*/  F2FP.BF16.F32.PACK_AB R62, R36, R31 ;  /* 0x0000001f243e723e */ /* 0x008fc400000010ff */
[----:B----4-:R-:W-:Y:S02]  /*2910*/  F2FP.BF16.F32.PACK_AB R61, R49, R72 ;  /* 0x00000048313d723e */ /* 0x010fe400000010ff */
[----:B-----5:R-:W-:Y:S01]  /*2920*/  F2FP.BF16.F32.PACK_AB R63, R66, R69 ;  /* 0x00000045423f723e */ /* 0x020fe200000010ff */
[----:B------:R-:W-:Y:S01]  /*2930*/  FADD R88, R91, R88 ;  /* 0x000000585b587221 */ /* 0x000fe20000000000 */
[----:B------:R-:W-:Y:S01]  /*2940*/  MUFU.EX2 R37, R37 ;  /* 0x0000002500257308 */ /* 0x000fe20000000800 */
[----:B------:R-:W-:Y:S02]  /*2950*/  FADD R28, R90, R28 ;  /* 0x0000001c5a1c7221 */ /* 0x000fe40000000000 */
[----:B------:R-:W-:-:S05]  /*2960*/  FADD R88, R29, R88 ;  /* 0x000000581d587221 */ /* 0x000fca0000000000 */
[----:B------:R-:W-:Y:S01]  /*2970*/  MUFU.EX2 R68, R68 ;  /* 0x0000004400447308 */ /* 0x000fe20000000800 */
[----:B------:R-:W-:Y:S01]  /*2980*/  HMMA.16816.F32.BF16 R20, R60, R32, R20 ;  /* 0x000000203c14723c */ /* 0x000fe20000041814 */
[----:B------:R-:W-:-:S06]  /*2990*/  FADD R28, R89, R28 ;  /* 0x0000001c591c7221 */ /* 0x000fcc0000000000 */
[----:B------:R-:W-:Y:S01]  /*29a0*/  MUFU.EX2 R65, R65 ;  /* 0x0000004100417308 */ /* 0x000fe20000000800 */
[----:B------:R-:W-:-:S07]  /*29b0*/  FADD R30, R30, R88 ;  /* 0x000000581e1e7221 */ /* 0x000fce0000000000 */
[----:B------:R-:W0:Y:S08]  /*29c0*/  MUFU.EX2 R64, R64 ;  /* 0x0000004000407308 */ /* 0x000e300000000800 */
[----:B------:R-:W-:Y:S08]  /*29d0*/  MUFU.EX2 R48, R48 ;  /* 0x0000003000307308 */ /* 0x000ff00000000800 */
[----:B------:R-:W2:Y:S08]  /*29e0*/  MUFU.EX2 R67, R67 ;  /* 0x0000004300437308 */ /* 0x000eb00000000800 */
[----:B------:R-:W-:Y:S08]  /*29f0*/  MUFU.EX2 R70, R70 ;  /* 0x0000004600467308 */ /* 0x000ff00000000800 */
[----:B------:R-:W3:Y:S01]  /*2a00*/  MUFU.EX2 R71, R71 ;  /* 0x0000004700477308 */ /* 0x000ee20000000800 */
[----:B------:R-:W-:Y:S01]  /*2a10*/  FADD R28, R72, R28 ;  /* 0x0000001c481c7221 */ /* 0x000fe20000000000 */
[----:B------:R-:W-:-:S03]  /*2a20*/  FADD R30, R31, R30 ;  /* 0x0000001e1f1e7221 */ /* 0x000fc60000000000 */
[----:B------:R-:W-:Y:S01]  /*2a30*/  FADD R28, R49, R28 ;  /* 0x0000001c311c7221 */ /* 0x000fe20000000000 */
[----:B------:R-:W-:Y:S01]  /*2a40*/  FADD R36, R36, R30 ;  /* 0x0000001e24247221 */ /* 0x000fe20000000000 */
[----:B0-----:R-:W-:Y:S02]  /*2a50*/  F2FP.BF16.F32.PACK_AB R30, R64, R65 ;  /* 0x00000041401e723e */ /* 0x001fe400000010ff */
[----:B------:R-:W-:Y:S01]  /*2a60*/  FADD R69, R69, R28 ;  /* 0x0000001c45457221 */ /* 0x000fe20000000000 */
[----:B------:R-:W-:Y:S02]  /*2a70*/  F2FP.BF16.F32.PACK_AB R28, R68, R37 ;  /* 0x00000025441c723e */ /* 0x000fe400000010ff */
[----:B--2---:R-:W-:Y:S01]  /*2a80*/  F2FP.BF16.F32.PACK_AB R29, R67, R48 ;  /* 0x00000030431d723e */ /* 0x004fe200000010ff */
[----:B------:R-:W-:Y:S01]  /*2a90*/  FADD R32, R37, R36 ;  /* 0x0000002425207221 */ /* 0x000fe20000000000 */
[----:B---3--:R-:W-:-:S03]  /*2aa0*/  F2FP.BF16.F32.PACK_AB R31, R71, R70 ;  /* 0x00000046471f723e */ /* 0x008fc600000010ff */
[----:B------:R-:W-:Y:S01]  /*2ab0*/  FADD R68, R68, R32 ;  /* 0x0000002044447221 */ /* 0x000fe20000000000 */
[----:B-1----:R-:W-:Y:S01]  /*2ac0*/  HMMA.16816.F32.BF16 R16, R60, R40, R16 ;  /* 0x000000283c10723c */ /* 0x002fe20000041810 */
[----:B------:R-:W-:Y:S01]  /*2ad0*/  FFMA R73, R86, UR8, -R80 ;  /* 0x0000000856497c23 */ /* 0x000fe20008000850 */
[----:B------:R-:W-:Y:S01]  /*2ae0*/  FMUL R85, R85, 1.4426950216293334961 ;  /* 0x3fb8aa3b55557820 */ /* 0x000fe20000400000 */
[----:B------:R-:W-:Y:S01]  /*2af0*/  FMUL R93, R93, 1.4426950216293334961 ;  /* 0x3fb8aa3b5d5d7820 */ /* 0x000fe20000400000 */
[----:B------:R-:W-:Y:S01]  /*2b00*/  FMUL R74, R87, 1.4426950216293334961 ;  /* 0x3fb8aa3b574a7820 */ /* 0x000fe20000400000 */
[----:B------:R-:W-:Y:S01]  /*2b10*/  FMUL R75, R94, 1.4426950216293334961 ;  /* 0x3fb8aa3b5e4b7820 */ /* 0x000fe20000400000 */
[----:B------:R-:W-:Y:S01]  /*2b20*/  FMUL R84, R84, 1.4426950216293334961 ;  /* 0x3fb8aa3b54547820 */ /* 0x000fe20000400000 */
[----:B------:R-:W-:Y:S01]  /*2b30*/  FMUL R95, R95, 1.4426950216293334961 ;  /* 0x3fb8aa3b5f5f7820 */ /* 0x000fe20000400000 */
[----:B------:R-:W-:Y:S01]  /*2b40*/  HMMA.16816.F32.BF16 R20, R28, R34, R20 ;  /* 0x000000221c14723c */ /* 0x000fe20000041814 */
[----:B------:R-:W0:Y:S01]  /*2b50*/  LDSM.16.M88.4 R32, [R2+UR5+0x4880] ;  /* 0x004880050220783b */ /* 0x000e220008000200 */
[----:B------:R-:W-:Y:S01]  /*2b60*/  FMUL R73, R73, 1.4426950216293334961 ;  /* 0x3fb8aa3b49497820 */ /* 0x000fe20000400000 */
[----:B------:R-:W-:Y:S05]  /*2b70*/  MUFU.EX2 R109, R84 ;  /* 0x00000054006d7308 */ /* 0x000fea0000000800 */
[----:B------:R-:W-:Y:S01]  /*2b80*/  HMMA.16816.F32.BF16 R8, R60, R56, R8 ;  /* 0x000000383c08723c */ /* 0x000fe20000041808 */
[----:B------:R-:W-:Y:S01]  /*2b90*/  FADD R69, R66, R69 ;  /* 0x0000004542457221 */ /* 0x000fe20000000000 */
[----:B------:R-:W1:Y:S01]  /*2ba0*/  LDSM.16.M88.4 R36, [R2+UR5+0x4080] ;  /* 0x004080050224783b */ /* 0x000e620008000200 */
[----:B------:R-:W2:Y:S08]  /*2bb0*/  MUFU.EX2 R85, R85 ;  /* 0x0000005500557308 */ /* 0x000eb00000000800 */
[----:B------:R-:W-:Y:S01]  /*2bc0*/  MUFU.EX2 R93, R93 ;  /* 0x0000005d005d7308 */ /* 0x000fe20000000800 */
[C---:B------:R-:W-:Y:S07]  /*2bd0*/  HMMA.16816.F32.BF16 R16, R28.reuse, R42, R16 ;  /* 0x0000002a1c10723c */ /* 0x040fee0000041810 */
[----:B------:R-:W-:Y:S08]  /*2be0*/  MUFU.EX2 R73, R73 ;  /* 0x0000004900497308 */ /* 0x000ff00000000800 */
[----:B------:R-:W3:Y:S08]  /*2bf0*/  MUFU.EX2 R74, R74 ;  /* 0x0000004a004a7308 */ /* 0x000ef00000000800 */
[----:B------:R-:W-:Y:S08]  /*2c00*/  MUFU.EX2 R75, R75 ;  /* 0x0000004b004b7308 */ /* 0x000ff00000000800 */
[----:B------:R-:W4:Y:S01]  /*2c10*/  MUFU.EX2 R72, R95 ;  /* 0x0000005f00487308 */ /* 0x000f220000000800 */
[----:B------:R-:W-:Y:S01]  /*2c20*/  HMMA.16816.F32.BF16 R8, R28, R58, R8 ;  /* 0x0000003a1c08723c */ /* 0x000fe20000041808 */
[----:B--2---:R-:W-:-:S07]  /*2c30*/  F2FP.BF16.F32.PACK_AB R56, R85, R109 ;  /* 0x0000006d5538723e */ /* 0x004fce00000010ff */
[----:B------:R-:W-:Y:S01]  /*2c40*/  HMMA.16816.F32.BF16 R12, R60, R52, R12 ;  /* 0x000000343c0c723c */ /* 0x000fe2000004180c */
[----:B---3--:R-:W-:Y:S01]  /*2c50*/  F2FP.BF16.F32.PACK_AB R57, R74, R73 ;  /* 0x000000494a39723e */ /* 0x008fe200000010ff */
[----:B------:R-:W-:Y:S01]  /*2c60*/  FADD R48, R48, R69 ;  /* 0x0000004530307221 */ /* 0x000fe20000000000 */
[----:B------:R-:W-:Y:S01]  /*2c70*/  F2FP.BF16.F32.PACK_AB R58, R93, R113 ;  /* 0x000000715d3a723e */ /* 0x000fe200000010ff */
[--C-:B------:R-:W-:Y:S01]  /*2c80*/  FFMA R96, R96, UR8, -R7.reuse ;  /* 0x0000000860607c23 */ /* 0x100fe20008000807 */
[----:B------:R-:W-:Y:S01]  /*2c90*/  FADD R65, R65, R68 ;  /* 0x0000004441417221 */ /* 0x000fe20000000000 */
[--C-:B------:R-:W-:Y:S01]  /*2ca0*/  FFMA R97, R97, UR8, -R7.reuse ;  /* 0x0000000861617c23 */ /* 0x100fe20008000807 */
[--C-:B------:R-:W-:Y:S01]  /*2cb0*/  FFMA R98, R98, UR8, -R80.reuse ;  /* 0x0000000862627c23 */ /* 0x100fe20008000850 */
[----:B----4-:R-:W-:Y:S01]  /*2cc0*/  F2FP.BF16.F32.PACK_AB R59, R72, R75 ;  /* 0x0000004b483b723e */ /* 0x010fe200000010ff */
[--C-:B------:R-:W-:Y:S01]  /*2cd0*/  FFMA R100, R100, UR8, -R7.reuse ;  /* 0x0000000864647c23 */ /* 0x100fe20008000807 */
[--C-:B------:R-:W-:Y:S01]  /*2ce0*/  FFMA R99, R99, UR8, -R80.reuse ;  /* 0x0000000863637c23 */ /* 0x100fe20008000850 */
[--C-:B------:R-:W-:Y:S01]  /*2cf0*/  FFMA R102, R102, UR8, -R80.reuse ;  /* 0x0000000866667c23 */ /* 0x100fe20008000850 */
[----:B------:R-:W-:Y:S01]  /*2d00*/  FFMA R104, R104, UR8, -R7 ;  /* 0x0000000868687c23 */ /* 0x000fe20008000807 */
[----:B------:R-:W-:Y:S01]  /*2d10*/  FFMA R103, R103, UR8, -R80 ;  /* 0x0000000867677c23 */ /* 0x000fe20008000850 */
[----:B------:R-:W-:Y:S01]  /*2d20*/  LDSM.16.M88.4 R40, [R2+UR5+0x5080] ;  /* 0x005080050228783b */ /* 0x000fe20008000200 */
[----:B0-----:R-:W-:Y:S01]  /*2d30*/  HMMA.16816.F32.BF16 R16, R56, R32, R16 ;  /* 0x000000203810723c */ /* 0x001fe20000041810 */
[----:B------:R-:W-:-:S02]  /*2d40*/  FMUL R32, R46, 1.4426950216293334961 ;  /* 0x3fb8aa3b2e207820 */ /* 0x000fc40000400000 */
[----:B------:R-:W2:Y:S01]  /*2d50*/  LDL R46, [R1+0x78] ;  /* 0x00007800012e7983 */ /* 0x000ea20000100800 */
[----:B------:R-:W-:Y:S01]  /*2d60*/  FADD R48, R67, R48 ;  /* 0x0000003043307221 */ /* 0x000fe20000000000 */
[----:B------:R-:W-:Y:S01]  /*2d70*/  FMUL R96, R96, 1.4426950216293334961 ;  /* 0x3fb8aa3b60607820 */ /* 0x000fe20000400000 */
[----:B------:R-:W-:Y:S02]  /*2d80*/  FMUL R97, R97, 1.4426950216293334961 ;  /* 0x3fb8aa3b61617820 */ /* 0x000fe40000400000 */
[----:B------:R-:W-:Y:S01]  /*2d90*/  FADD R70, R70, R48 ;  /* 0x0000003046467221 */ /* 0x000fe20000000000 */
[----:B------:R-:W-:Y:S01]  /*2da0*/  FADD R48, R64, R65 ;  /* 0x0000004140307221 */ /* 0x000fe20000000000 */
[----:B------:R-:W-:Y:S01]  /*2db0*/  FMUL R49, R98, 1.4426950216293334961 ;  /* 0x3fb8aa3b62317820 */ /* 0x000fe20000400000 */
[----:B------:R-:W-:Y:S01]  /*2dc0*/  HMMA.16816.F32.BF16 R52, R28, R54, R12 ;  /* 0x000000361c34723c */ /* 0x000fe2000004180c */
[----:B------:R-:W0:Y:S01]  /*2dd0*/  LDSM.16.M88.4 R12, [R2+UR5+0x5880] ;  /* 0x00588005020c783b */ /* 0x000e220008000200 */
[----:B------:R3:W4:Y:S01]  /*2de0*/  MUFU.EX2 R119, R96 ;  /* 0x0000006000777308 */ /* 0x0007220000000800 */
[----:B------:R-:W-:Y:S01]  /*2df0*/  FADD R71, R71, R70 ;  /* 0x0000004647477221 */ /* 0x000fe20000000000 */
[----:B------:R-:W-:Y:S01]  /*2e00*/  FADD R48, R109, R48 ;  /* 0x000000306d307221 */ /* 0x000fe20000000000 */
[----:B------:R-:W-:Y:S01]  /*2e10*/  FMUL R60, R99, 1.4426950216293334961 ;  /* 0x3fb8aa3b633c7820 */ /* 0x000fe20000400000 */
[----:B------:R-:W-:Y:S01]  /*2e20*/  FMUL R61, R102, 1.4426950216293334961 ;  /* 0x3fb8aa3b663d7820 */ /* 0x000fe20000400000 */
[----:B------:R-:W-:Y:S01]  /*2e30*/  FADD R71, R73, R71 ;  /* 0x0000004749477221 */ /* 0x000fe20000000000 */
[----:B------:R-:W-:Y:S01]  /*2e40*/  FADD R48, R85, R48 ;  /* 0x0000003055307221 */ /* 0x000fe20000000000 */
[----:B---3--:R-:W-:Y:S01]  /*2e50*/  FMUL R96, R100, 1.4426950216293334961 ;  /* 0x3fb8aa3b64607820 */ /* 0x008fe20000400000 */
[----:B------:R-:W3:Y:S01]  /*2e60*/  MUFU.EX2 R97, R97 ;  /* 0x0000006100617308 */ /* 0x000ee20000000800 */
[----:B------:R-:W-:Y:S01]  /*2e70*/  FADD R74, R74, R71 ;  /* 0x000000474a4a7221 */ /* 0x000fe20000000000 */
[----:B------:R-:W-:-:S06]  /*2e80*/  FADD R48, R113, R48 ;  /* 0x0000003071307221 */ /* 0x000fcc0000000000 */
[----:B------:R-:W5:Y:S01]  /*2e90*/  MUFU.EX2 R49, R49 ;  /* 0x0000003100317308 */ /* 0x000f620000000800 */
[----:B------:R-:W-:Y:S01]  /*2ea0*/  FMUL R100, R104, 1.4426950216293334961 ;  /* 0x3fb8aa3b68647820 */ /* 0x000fe20000400000 */
[----:B------:R-:W-:Y:S01]  /*2eb0*/  FFMA R105, R105, UR8, -R7 ;  /* 0x0000000869697c23 */ /* 0x000fe20008000807 */
[----:B------:R-:W-:Y:S01]  /*2ec0*/  FMUL R62, R103, 1.4426950216293334961 ;  /* 0x3fb8aa3b673e7820 */ /* 0x000fe20000400000 */
[----:B------:R-:W-:-:S04]  /*2ed0*/  FFMA R106, R106, UR8, -R80 ;  /* 0x000000086a6a7c23 */ /* 0x000fc80008000850 */
[----:B------:R-:W0:Y:S01]  /*2ee0*/  MUFU.EX2 R96, R96 ;  /* 0x0000006000607308 */ /* 0x000e220000000800 */
[----:B------:R-:W-:Y:S01]  /*2ef0*/  FADD R75, R75, R74 ;  /* 0x0000004a4b4b7221 */ /* 0x000fe20000000000 */
[----:B------:R-:W-:-:S06]  /*2f00*/  FADD R48, R93, R48 ;  /* 0x000000305d307221 */ /* 0x000fcc0000000000 */
[----:B------:R-:W0:Y:S01]  /*2f10*/  MUFU.EX2 R60, R60 ;  /* 0x0000003c003c7308 */ /* 0x000e220000000800 */
[----:B------:R-:W-:Y:S01]  /*2f20*/  FMUL R84, R105, 1.4426950216293334961 ;  /* 0x3fb8aa3b69547820 */ /* 0x000fe20000400000 */
[----:B------:R-:W-:Y:S01]  /*2f30*/  FFMA R107, R107, UR8, -R80 ;  /* 0x000000086b6b7c23 */ /* 0x000fe20008000850 */
[----:B------:R-:W-:-:S05]  /*2f40*/  FMUL R64, R106, 1.4426950216293334961 ;  /* 0x3fb8aa3b6a407820 */ /* 0x000fca0000400000 */
[----:B------:R-:W0:Y:S01]  /*2f50*/  MUFU.EX2 R92, R92 ;  /* 0x0000005c005c7308 */ /* 0x000e220000000800 */
[----:B----4-:R-:W-:Y:S01]  /*2f60*/  FADD R48, R119, R48 ;  /* 0x0000003077307221 */ /* 0x010fe20000000000 */
[----:B------:R-:W-:-:S06]  /*2f70*/  FADD R72, R72, R75 ;  /* 0x0000004b48487221 */ /* 0x000fcc0000000000 */
[----:B------:R-:W4:Y:S01]  /*2f80*/  MUFU.EX2 R61, R61 ;  /* 0x0000003d003d7308 */ /* 0x000f220000000800 */
[----:B------:R-:W-:Y:S01]  /*2f90*/  FMUL R65, R107, 1.4426950216293334961 ;  /* 0x3fb8aa3b6b417820 */ /* 0x000fe20000400000 */
[----:B------:R-:W-:Y:S01]  /*2fa0*/  FFMA R50, R50, UR8, -R80 ;  /* 0x0000000832327c23 */ /* 0x000fe20008000850 */
[----:B---3--:R-:W-:-:S05]  /*2fb0*/  FADD R29, R97, R48 ;  /* 0x00000030611d7221 */ /* 0x008fca0000000000 */
[----:B------:R-:W-:Y:S01]  /*2fc0*/  MUFU.EX2 R100, R100 ;  /* 0x0000006400647308 */ /* 0x000fe20000000800 */
[----:B-----5:R-:W-:-:S07]  /*2fd0*/  FADD R31, R49, R72 ;  /* 0x00000048311f7221 */ /* 0x020fce0000000000 */
[----:B------:R-:W3:Y:S01]  /*2fe0*/  MUFU.EX2 R62, R62 ;  /* 0x0000003e003e7308 */ /* 0x000ee20000000800 */
[----:B------:R-:W-:Y:S01]  /*2ff0*/  FFMA R44, R44, UR8, -R7 ;  /* 0x000000082c2c7c23 */ /* 0x000fe20008000807 */
[----:B------:R-:W-:Y:S01]  /*3000*/  FMUL R50, R50, 1.4426950216293334961 ;  /* 0x3fb8aa3b32327820 */ /* 0x000fe20000400000 */
[----:B------:R-:W-:-:S05]  /*3010*/  FFMA R51, R51, UR8, -R80 ;  /* 0x0000000833337c23 */ /* 0x000fca0008000850 */
[----:B------:R-:W-:Y:S01]  /*3020*/  MUFU.EX2 R84, R84 ;  /* 0x0000005400547308 */ /* 0x000fe20000000800 */
[----:B0-----:R-:W-:Y:S01]  /*3030*/  FADD R29, R96, R29 ;  /* 0x0000001d601d7221 */ /* 0x001fe20000000000 */
[----:B------:R-:W-:-:S06]  /*3040*/  FADD R28, R60, R31 ;  /* 0x0000001f3c1c7221 */ /* 0x000fcc0000000000 */
[----:B------:R-:W0:Y:S01]  /*3050*/  MUFU.EX2 R64, R64 ;  /* 0x0000004000407308 */ /* 0x000e220000000800 */
[----:B------:R-:W-:Y:S01]  /*3060*/  FMUL R44, R44, 1.4426950216293334961 ;  /* 0x3fb8aa3b2c2c7820 */ /* 0x000fe20000400000 */
[----:B------:R-:W-:Y:S01]  /*3070*/  FMUL R51, R51, 1.4426950216293334961 ;  /* 0x3fb8aa3b33337820 */ /* 0x000fe20000400000 */
[----:B------:R-:W-:-:S05]  /*3080*/  FADD R29, R92, R29 ;  /* 0x0000001d5c1d7221 */ /* 0x000fca0000000000 */
[----:B------:R-:W5:Y:S01]  /*3090*/  MUFU.EX2 R65, R65 ;  /* 0x0000004100417308 */ /* 0x000f620000000800 */
[----:B----4-:R-:W-:Y:S01]  /*30a0*/  FADD R31, R61, R28 ;  /* 0x0000001c3d1f7221 */ /* 0x010fe20000000000 */
[----:B-1----:R-:W-:Y:S01]  /*30b0*/  HMMA.16816.F32.BF16 R20, R56, R36, R20 ;  /* 0x000000243814723c */ /* 0x002fe20000041814 */
[----:B------:R-:W-:-:S05]  /*30c0*/  FFMA R47, R47, UR8, -R80 ;  /* 0x000000082f2f7c23 */ /* 0x000fca0008000850 */
[----:B------:R1:W4:Y:S01]  /*30d0*/  MUFU.EX2 R66, R50 ;  /* 0x0000003200427308 */ /* 0x0003220000000800 */
[----:B---3--:R-:W-:Y:S01]  /*30e0*/  FADD R31, R62, R31 ;  /* 0x0000001f3e1f7221 */ /* 0x008fe20000000000 */
[----:B------:R-:W-:Y:S01]  /*30f0*/  FADD R29, R100, R29 ;  /* 0x0000001d641d7221 */ /* 0x000fe20000000000 */
[----:B------:R-:W-:-:S05]  /*3100*/  FMUL R33, R47, 1.4426950216293334961 ;  /* 0x3fb8aa3b2f217820 */ /* 0x000fca0000400000 */
[----:B------:R-:W-:Y:S01]  /*3110*/  MUFU.EX2 R44, R44 ;  /* 0x0000002c002c7308 */ /* 0x000fe20000000800 */
[----:B0-----:R-:W-:Y:S01]  /*3120*/  FADD R30, R64, R31 ;  /* 0x0000001f401e7221 */ /* 0x001fe20000000000 */
[----:B------:R-:W-:Y:S01]  /*3130*/  FADD R28, R84, R29 ;  /* 0x0000001d541c7221 */ /* 0x000fe20000000000 */
[----:B------:R-:W-:-:S05]  /*3140*/  FFMA R26, R26, UR8, -R80 ;  /* 0x000000081a1a7c23 */ /* 0x000fca0008000850 */
[----:B------:R0:W3:Y:S01]  /*3150*/  MUFU.EX2 R87, R51 ;  /* 0x0000003300577308 */ /* 0x0000e20000000800 */
[----:B------:R-:W-:Y:S01]  /*3160*/  HMMA.16816.F32.BF16 R8, R56, R12, R8 ;  /* 0x0000000c3808723c */ /* 0x000fe20000041808 */
[----:B------:R-:W-:Y:S01]  /*3170*/  FFMA R12, R27, UR8, -R80 ;  /* 0x000000081b0c7c23 */ /* 0x000fe20008000850 */
[----:B-----5:R-:W-:Y:S01]  /*3180*/  FADD R13, R65, R30 ;  /* 0x0000001e410d7221 */ /* 0x020fe20000000000 */
[----:B------:R-:W-:-:S04]  /*3190*/  FADD R29, R77, R28 ;  /* 0x0000001c4d1d7221 */ /* 0x000fc80000000000 */
[----:B------:R-:W5:Y:S01]  /*31a0*/  MUFU.EX2 R32, R32 ;  /* 0x0000002000207308 */ /* 0x000f620000000800 */
[----:B------:R-:W-:Y:S01]  /*31b0*/  FMUL R26, R26, 1.4426950216293334961 ;  /* 0x3fb8aa3b1a1a7820 */ /* 0x000fe20000400000 */
[----:B------:R-:W-:Y:S01]  /*31c0*/  F2FP.BF16.F32.PACK_AB R48, R97, R119 ;  /* 0x000000776130723e */ /* 0x000fe200000010ff */
[----:B------:R-:W-:Y:S01]  /*31d0*/  FMUL R12, R12, 1.4426950216293334961 ;  /* 0x3fb8aa3b0c0c7820 */ /* 0x000fe20000400000 */
[----:B-1----:R-:W-:Y:S02]  /*31e0*/  F2FP.BF16.F32.PACK_AB R50, R92, R96 ;  /* 0x000000605c32723e */ /* 0x002fe400000010ff */
[----:B------:R-:W-:Y:S02]  /*31f0*/  F2FP.BF16.F32.PACK_AB R49, R60, R49 ;  /* 0x000000313c31723e */ /* 0x000fe400000010ff */
[----:B------:R-:W1:Y:S01]  /*3200*/  MUFU.EX2 R33, R33 ;  /* 0x0000002100217308 */ /* 0x000e620000000800 */
[----:B0-----:R-:W-:Y:S01]  /*3210*/  F2FP.BF16.F32.PACK_AB R51, R62, R61 ;  /* 0x0000003d3e33723e */ /* 0x001fe200000010ff */
[----:B----4-:R-:W-:Y:S01]  /*3220*/  FADD R28, R66, R13 ;  /* 0x0000000d421c7221 */ /* 0x010fe20000000000 */
[----:B------:R-:W-:Y:S01]  /*3230*/  FADD R29, R76, R29 ;  /* 0x0000001d4c1d7221 */ /* 0x000fe20000000000 */
[----:B------:R-:W-:Y:S01]  /*3240*/  HMMA.16816.F32.BF16 R52, R56, R40, R52 ;  /* 0x000000283834723c */ /* 0x000fe20000041834 */
[----:B------:R-:W0:Y:S03]  /*3250*/  LDSM.16.M88.4 R60, [R101+UR5+0x4080] ;  /* 0x00408005653c783b */ /* 0x000e260008000200 */
[----:B------:R4:W1:Y:S01]  /*3260*/  MUFU.EX2 R27, R26 ;  /* 0x0000001a001b7308 */ /* 0x0008620000000800 */
[----:B---3--:R-:W-:Y:S01]  /*3270*/  FADD R13, R87, R28 ;  /* 0x0000001c570d7221 */ /* 0x008fe20000000000 */
[----:B------:R-:W-:Y:S01]  /*3280*/  FADD R41, R44, R29 ;  /* 0x0000001d2c297221 */ /* 0x000fe20000000000 */
[----:B------:R-:W-:Y:S01]  /*3290*/  LDSM.16.M88.4 R56, [R101+UR5+0x4880] ;  /* 0x004880056538783b */ /* 0x000fe20008000200 */
[----:B------:R-:W-:Y:S03]  /*32a0*/  HMMA.16816.F32.BF16 R20, R48, R38, R20 ;  /* 0x000000263014723c */ /* 0x000fe60000041814 */
[----:B------:R-:W-:Y:S01]  /*32b0*/  LDSM.16.M88.4 R36, [R101+UR5+0x5080] ;  /* 0x005080056524783b */ /* 0x000fe20008000200 */
[----:B------:R-:W3:Y:S03]  /*32c0*/  MUFU.EX2 R12, R12 ;  /* 0x0000000c000c7308 */ /* 0x000ee60000000800 */
[----:B------:R-:W-:Y:S01]  /*32d0*/  LDSM.16.M88.4 R28, [R101+UR5+0x5880] ;  /* 0x00588005651c783b */ /* 0x000fe20008000200 */
[----:B-----5:R-:W-:Y:S01]  /*32e0*/  FADD R40, R32, R13 ;  /* 0x0000000d20287221 */ /* 0x020fe20000000000 */
[----:B----4-:R-:W-:-:S03]  /*32f0*/  FADD R26, R24, R41 ;  /* 0x00000029181a7221 */ /* 0x010fc60000000000 */
[----:B-1----:R-:W-:Y:S01]  /*3300*/  FADD R40, R33, R40 ;  /* 0x0000002821287221 */ /* 0x002fe20000000000 */
[C---:B------:R-:W-:Y:S01]  /*3310*/  HMMA.16816.F32.BF16 R16, R48.reuse, R34, R16 ;  /* 0x000000223010723c */ /* 0x040fe20000041810 */
[----:B------:R-:W-:Y:S02]  /*3320*/  FADD R26, R25, R26 ;  /* 0x0000001a191a7221 */ /* 0x000fe40000000000 */
[----:B------:R-:W-:Y:S02]  /*3330*/  FADD R35, R27, R40 ;  /* 0x000000281b237221 */ /* 0x000fe40000000000 */
[----:B------:R-:W-:Y:S02]  /*3340*/  FADD R13, R45, R26 ;  /* 0x0000001a2d0d7221 */ /* 0x000fe40000000000 */
[----:B---3--:R-:W-:Y:S01]  /*3350*/  FADD R26, R12, R35 ;  /* 0x000000230c1a7221 */ /* 0x008fe20000000000 */
[C---:B------:R-:W-:Y:S02]  /*3360*/  HMMA.16816.F32.BF16 R52, R48.reuse, R42, R52 ;  /* 0x0000002a3034723c */ /* 0x040fe40000041834 */
[----:B------:R-:W1:Y:S04]  /*3370*/  SHFL.BFLY PT, R34, R13, 0x2, 0x1f ;  /* 0x0c401f000d227f89 */ /* 0x000e6800000e0000 */
[----:B------:R-:W3:Y:S02]  /*3380*/  SHFL.BFLY PT, R35, R26, 0x2, 0x1f ;  /* 0x0c401f001a237f89 */ /* 0x000ee400000e0000 */
[----:B------:R-:W-:Y:S01]  /*3390*/  HMMA.16816.F32.BF16 R8, R48, R14, R8 ;  /* 0x0000000e3008723c */ /* 0x000fe20000041808 */
[----:B------:R-:W-:-:S02]  /*33a0*/  F2FP.BF16.F32.PACK_AB R84, R84, R100 ;  /* 0x000000645454723e */ /* 0x000fc400000010ff */
[----:B------:R-:W-:Y:S02]  /*33b0*/  F2FP.BF16.F32.PACK_AB R86, R76, R77 ;  /* 0x0000004d4c56723e */ /* 0x000fe400000010ff */
[----:B------:R-:W-:Y:S02]  /*33c0*/  F2FP.BF16.F32.PACK_AB R85, R65, R64 ;  /* 0x000000404155723e */ /* 0x000fe400000010ff */
[----:B------:R-:W-:-:S07]  /*33d0*/  F2FP.BF16.F32.PACK_AB R87, R87, R66 ;  /* 0x000000425757723e */ /* 0x000fce00000010ff */
[----:B0-----:R-:W-:Y:S01]  /*33e0*/  HMMA.16816.F32.BF16 R20, R84, R60, R20 ;  /* 0x0000003c5414723c */ /* 0x001fe20000041814 */
[----:B-1----:R-:W-:-:S07]  /*33f0*/  FADD R34, R13, R34 ;  /* 0x000000220d227221 */ /* 0x002fce0000000000 */
[----:B------:R-:W-:Y:S01]  /*3400*/  HMMA.16816.F32.BF16 R16, R84, R56, R16 ;  /* 0x000000385410723c */ /* 0x000fe20000041810 */
[----:B---3--:R-:W-:-:S07]  /*3410*/  FADD R35, R26, R35 ;  /* 0x000000231a237221 */ /* 0x008fce0000000000 */
[C---:B------:R-:W-:Y:S08]  /*3420*/  HMMA.16816.F32.BF16 R52, R84.reuse, R36, R52 ;  /* 0x000000245434723c */ /* 0x040ff00000041834 */
[----:B------:R-:W-:Y:S01]  /*3430*/  HMMA.16816.F32.BF16 R8, R84, R28, R8 ;  /* 0x0000001c5408723c */ /* 0x000fe20000041808 */
[----:B------:R-:W0:Y:S01]  /*3440*/  SHFL.BFLY PT, R29, R34, 0x1, 0x1f ;  /* 0x0c201f00221d7f89 */ /* 0x000e2200000e0000 */
[----:B------:R-:W-:-:S03]  /*3450*/  F2FP.BF16.F32.PACK_AB R26, R45, R25 ;  /* 0x000000192d1a723e */ /* 0x000fc600000010ff */
[----:B------:R-:W1:Y:S01]  /*3460*/  SHFL.BFLY PT, R28, R35, 0x1, 0x1f ;  /* 0x0c201f00231c7f89 */ /* 0x000e6200000e0000 */
[----:B------:R-:W-:Y:S02]  /*3470*/  F2FP.BF16.F32.PACK_AB R24, R24, R44 ;  /* 0x0000002c1818723e */ /* 0x000fe400000010ff */
[----:B------:R-:W-:Y:S02]  /*3480*/  F2FP.BF16.F32.PACK_AB R25, R33, R32 ;  /* 0x000000202119723e */ /* 0x000fe400000010ff */
[----:B------:R-:W-:Y:S01]  /*3490*/  F2FP.BF16.F32.PACK_AB R27, R12, R27 ;  /* 0x0000001b0c1b723e */ /* 0x000fe200000010ff */
[----:B------:R-:W-:-:S06]  /*34a0*/  UIADD3 UR4, UPT, UPT, UR4, 0x80, URZ ;  /* 0x0000008004047890 */ /* 0x000fcc000fffe0ff */
[----:B------:R-:W-:Y:S01]  /*34b0*/  HMMA.16816.F32.BF16 R20, R24, R62, R20 ;  /* 0x0000003e1814723c */ /* 0x000fe20000041814 */
[----:B------:R-:W-:-:S07]  /*34c0*/  UISETP.GE.AND UP0, UPT, UR4, UR7, UPT ;  /* 0x000000070400728c */ /* 0x000fce000bf06270 */
[C---:B------:R-:W-:Y:S08]  /*34d0*/  HMMA.16816.F32.BF16 R16, R24.reuse, R58, R16 ;  /* 0x0000003a1810723c */ /* 0x040ff00000041810 */
[C---:B------:R-:W-:Y:S08]  /*34e0*/  HMMA.16816.F32.BF16 R12, R24.reuse, R38, R52 ;  /* 0x00000026180c723c */ /* 0x040ff00000041834 */
[----:B------:R-:W-:Y:S01]  /*34f0*/  HMMA.16816.F32.BF16 R8, R24, R30, R8 ;  /* 0x0000001e1808723c */ /* 0x000fe20000041808 */
[----:B0-----:R-:W-:Y:S01]  /*3500*/  FADD R29, R34, R29 ;  /* 0x0000001d221d7221 */ /* 0x001fe20000000000 */
[----:B-1----:R-:W-:Y:S01]  /*3510*/  FADD R28, R35, R28 ;  /* 0x0000001c231c7221 */ /* 0x002fe20000000000 */
[----:B------:R-:W-:-:S02]  /*3520*/  LEA R5, R121, R5, 0x7 ;  /* 0x0000000579057211 */ /* 0x000fc400078e38ff */
[----:B------:R-:W-:Y:S01]  /*3530*/  FFMA R122, R82, R122, R29 ;  /* 0x0000007a527a7223 */ /* 0x000fe2000000001d */
[----:B------:R-:W-:Y:S01]  /*3540*/  FFMA R120, R81, R120, R28 ;  /* 0x0000007851787223 */ /* 0x000fe2000000001c */
[----:B------:R-:W-:Y:S02]  /*3550*/  MOV R112, R7 ;  /* 0x0000000700707202 */ /* 0x000fe40000000f00 */
[----:B------:R-:W-:Y:S02]  /*3560*/  MOV R113, R80 ;  /* 0x0000005000717202 */ /* 0x000fe40000000f00 */
[----:B--2---:R-:W-:Y:S01]  /*3570*/  LEA R0, R46, R0, 0x7 ;  /* 0x000000002e007211 */ /* 0x004fe200078e38ff */
[----:B------:R-:W-:Y:S08]  /*3580*/  BRA.U !UP0, `(.L_x_1) ;  /* 0xffffffd908ac7547 */ /* 0x000ff0000b83ffff */
[----:B------:R-:W-:-:S07]  /*3590*/  MOV R2, R7 ;  /* 0x0000000700027202 */ /* 0x000fce0000000f00 */
.L_x_0:
[----:B------:R-:W0:Y:S01]  /*35a0*/  S2R R0, SR_TID.X ;  /* 0x0000000000007919 */ /* 0x000e220000002100 */
[----:B------:R-:W1:Y:S01]  /*35b0*/  S2UR UR5, SR_CgaCtaId ;  /* 0x00000000000579c3 */ /* 0x000e620000008800 */
[----:B------:R-:W-:Y:S01]  /*35c0*/  UMOV UR4, 0x400 ;  /* 0x0000040000047882 */ /* 0x000fe20000000000 */
[----:B------:R-:W-:Y:S01]  /*35d0*/  MOV R31, R22 ;  /* 0x00000016001f7202 */ /* 0x000fe20000000f00 */
[----:B------:R-:W-:Y:S01]  /*35e0*/  FMUL R3, R122, 8388608 ;  /* 0x4b0000007a037820 */ /* 0x000fe20000400000 */
[----:B------:R-:W-:-:S04]  /*35f0*/  MOV R22, R8 ;  /* 0x0000000800167202 */ /* 0x000fc80000000f00 */
[----:B------:R-:W-:Y:S01]  /*3600*/  BAR.SYNC.DEFER_BLOCKING 0x0 ;  /* 0x0000000000007b1d */ /* 0x000fe20000010000 */
[C---:B------:R-:W-:Y:S02]  /*3610*/  FSETP.GEU.AND P3, PT, R122.reuse, 1.175494350822287508e-38, PT ;  /* 0x008000007a00780b */ /* 0x040fe40003f6e000 */
[C---:B------:R-:W-:Y:S02]  /*3620*/  FSETP.GT.AND P2, PT, |R122|.reuse, 8.50705917302346158658e+37, PT ;  /* 0x7e8000007a00780b */ /* 0x040fe40003f44200 */
[----:B------:R-:W-:Y:S02]  /*3630*/  FSEL R36, R3, R122, !P3 ;  /* 0x0000007a03247208 */ /* 0x000fe40005800000 */
[----:B------:R-:W-:Y:S01]  /*3640*/  FSETP.GEU.AND P0, PT, |R122|, 1.175494350822287508e-38, PT ;  /* 0x008000007a00780b */ /* 0x000fe20003f0e200 */
[----:B------:R-:W2:Y:S01]  /*3650*/  S2R R37, SR_TID.X ;  /* 0x0000000000257919 */ /* 0x000ea20000002100 */
[C---:B------:R-:W-:Y:S02]  /*3660*/  FSETP.GT.AND P1, PT, |R120|.reuse, 8.50705917302346158658e+37, PT ;  /* 0x7e8000007800780b */ /* 0x040fe40003f24200 */
[C---:B------:R-:W-:Y:S01]  /*3670*/  FSETP.GEU.AND P4, PT, R120.reuse, 1.175494350822287508e-38, PT ;  /* 0x008000007800780b */ /* 0x040fe20003f8e000 */
[----:B------:R-:W3:Y:S01]  /*3680*/  S2R R35, SR_CTAID.X ;  /* 0x0000000000237919 */ /* 0x000ee20000002500 */
[----:B------:R-:W-:-:S02]  /*3690*/  FSETP.GEU.AND P5, PT, |R120|, 1.175494350822287508e-38, PT ;  /* 0x008000007800780b */ /* 0x000fc40003fae200 */
[----:B------:R-:W-:Y:S01]  /*36a0*/  MOV R25, R15 ;  /* 0x0000000f00197202 */ /* 0x000fe20000000f00 */
[----:B------:R-:W-:Y:S01]  /*36b0*/  @P2 FMUL R122, R122, 0.25 ;  /* 0x3e8000007a7a2820 */ /* 0x000fe20000400000 */
[----:B------:R-:W-:Y:S01]  /*36c0*/  MOV R34, R20 ;  /* 0x0000001400227202 */ /* 0x000fe20000000f00 */
[----:B------:R-:W-:Y:S01]  /*36d0*/  @P2 FMUL R16, R16, 0.25 ;  /* 0x3e80000010102820 */ /* 0x000fe20000400000 */
[----:B-1----:R-:W-:Y:S01]  /*36e0*/  ULEA UR7, UR5, UR4, 0x18 ;  /* 0x0000000405077291 */ /* 0x002fe2000f8ec0ff */
[----:B------:R-:W-:Y:S01]  /*36f0*/  @!P0 FMUL R122, R122, 16777216 ;  /* 0x4b8000007a7a8820 */ /* 0x000fe20000400000 */
[----:B------:R-:W-:Y:S01]  /*3700*/  MOV R20, R9 ;  /* 0x0000000900147202 */ /* 0x000fe20000000f00 */
[----:B------:R-:W-:Y:S01]  /*3710*/  @P2 FMUL R34, R34, 0.25 ;  /* 0x3e80000022222820 */ /* 0x000fe20000400000 */
[----:B------:R-:W-:Y:S01]  /*3720*/  MOV R28, R17 ;  /* 0x00000011001c7202 */ /* 0x000fe20000000f00 */
[----:B------:R-:W-:Y:S01]  /*3730*/  @!P0 FMUL R16, R16, 16777216 ;  /* 0x4b80000010108820 */ /* 0x000fe20000400000 */
[----:B------:R-:W-:Y:S01]  /*3740*/  MOV R32, R21 ;  /* 0x0000001500207202 */ /* 0x000fe20000000f00 */
[----:B------:R-:W1:Y:S01]  /*3750*/  MUFU.RCP R17, R122 ;  /* 0x0000007a00117308 */ /* 0x000e620000001000 */
[----:B0-----:R-:W-:Y:S01]  /*3760*/  LOP3.LUT R6, R0, 0x7, RZ, 0xc0, !PT ;  /* 0x0000000700067812 */ /* 0x001fe200078ec0ff */
[----:B------:R-:W-:Y:S01]  /*3770*/  @!P0 FMUL R34, R34, 16777216 ;  /* 0x4b80000022228820 */ /* 0x000fe20000400000 */
[----:B------:R-:W-:Y:S01]  /*3780*/  SHF.L.U32 R4, R0, 0x3, RZ ;  /* 0x0000000300047819 */ /* 0x000fe200000006ff */
[----:B------:R-:W-:Y:S01]  /*3790*/  @P2 FMUL R28, R28, 0.25 ;  /* 0x3e8000001c1c2820 */ /* 0x000fe20000400000 */
[----:B------:R-:W-:Y:S01]  /*37a0*/  LEA R5, R6, UR7, 0x4 ;  /* 0x0000000706057c11 */ /* 0x000fe2000f8e20ff */
[----:B------:R-:W-:Y:S01]  /*37b0*/  @P2 FMUL R32, R32, 0.25 ;  /* 0x3e80000020202820 */ /* 0x000fe20000400000 */
[----:B------:R-:W-:Y:S01]  /*37c0*/  LOP3.LUT R8, R0, 0x8, RZ, 0xc0, !PT ;  /* 0x0000000800087812 */ /* 0x000fe200078ec0ff */
[----:B------:R-:W-:Y:S01]  /*37d0*/  @P1 FMUL R19, R19, 0.25 ;  /* 0x3e80000013131820 */ /* 0x000fe20000400000 */
[----:B------:R-:W-:Y:S01]  /*37e0*/  LOP3.LUT R4, R4, 0xf80, RZ, 0xc0, !PT ;  /* 0x00000f8004047812 */ /* 0x000fe200078ec0ff */
[----:B------:R-:W-:Y:S01]  /*37f0*/  IMAD R7, R6, -0x8, R5 ;  /* 0xfffffff806077824 */ /* 0x000fe200078e0205 */
[----:B------:R-:W-:Y:S01]  /*3800*/  LEA R5, R8, R5, 0x9 ;  /* 0x0000000508057211 */ /* 0x000fe200078e48ff */
[----:B------:R-:W-:Y:S01]  /*3810*/  @P1 FMUL R18, R18, 0.25 ;  /* 0x3e80000012121820 */ /* 0x000fe20000400000 */
[----:B------:R-:W-:Y:S01]  /*3820*/  SHF.L.U32 R3, R0, 0x2, RZ ;  /* 0x0000000200037819 */ /* 0x000fe200000006ff */
[----:B------:R-:W-:Y:S01]  /*3830*/  @P1 FMUL R31, R31, 0.25 ;  /* 0x3e8000001f1f1820 */ /* 0x000fe20000400000 */
[----:B------:R-:W-:Y:S01]  /*3840*/  IADD3 R24, PT, PT, R4, R5, RZ ;  /* 0x0000000504187210 */ /* 0x000fe20007ffe0ff */
[----:B------:R-:W-:Y:S01]  /*3850*/  @!P0 FMUL R28, R28, 16777216 ;  /* 0x4b8000001c1c8820 */ /* 0x000fe20000400000 */
[----:B------:R-:W-:Y:S01]  /*3860*/  LOP3.LUT R4, R3, 0x3c0, RZ, 0xc0, !PT ;  /* 0x000003c003047812 */ /* 0x000fe200078ec0ff */
[----:B------:R-:W-:Y:S01]  /*3870*/  FMUL R3, R120, 8388608 ;  /* 0x4b00000078037820 */ /* 0x000fe20000400000 */
[----:B------:R-:W-:Y:S01]  /*3880*/  MOV R21, R11 ;  /* 0x0000000b00157202 */ /* 0x000fe20000000f00 */
[----:B------:R-:W-:Y:S01]  /*3890*/  @!P0 FMUL R32, R32, 16777216 ;  /* 0x4b80000020208820 */ /* 0x000fe20000400000 */
[----:B------:R-:W-:Y:S01]  /*38a0*/  IADD3 R15, PT, PT, R4, R7, RZ ;  /* 0x00000007040f7210 */ /* 0x000fe20007ffe0ff */
[----:B------:R-:W-:Y:S01]  /*38b0*/  @!P5 FMUL R19, R19, 16777216 ;  /* 0x4b8000001313d820 */ /* 0x000fe20000400000 */
[----:B------:R-:W-:Y:S01]  /*38c0*/  FSEL R38, R3, R120, !P4 ;  /* 0x0000007803267208 */ /* 0x000fe20006000000 */
[----:B------:R-:W-:Y:S01]  /*38d0*/  @P1 FMUL R120, R120, 0.25 ;  /* 0x3e80000078781820 */ /* 0x000fe20000400000 */
[----:B------:R-:W-:Y:S01]  /*38e0*/  IADD3 R3, PT, PT, R36, -0x3f3504f3, RZ ;  /* 0xc0cafb0d24037810 */ /* 0x000fe20007ffe0ff */
[----:B------:R-:W-:Y:S01]  /*38f0*/  @!P5 FMUL R18, R18, 16777216 ;  /* 0x4b8000001212d820 */ /* 0x000fe20000400000 */
[----:B------:R-:W-:Y:S01]  /*3900*/  IADD3 R7, PT, PT, R38, -0x3f3504f3, RZ ;  /* 0xc0cafb0d26077810 */ /* 0x000fe20007ffe0ff */
[----:B------:R-:W-:Y:S01]  /*3910*/  @!P5 FMUL R120, R120, 16777216 ;  /* 0x4b8000007878d820 */ /* 0x000fe20000400000 */
[----:B------:R-:W-:Y:S01]  /*3920*/  FSEL R6, RZ, -23, P4 ;  /* 0xc1b80000ff067808 */ /* 0x000fe20002000000 */
[----:B------:R-:W-:Y:S01]  /*3930*/  @!P5 FMUL R31, R31, 16777216 ;  /* 0x4b8000001f1fd820 */ /* 0x000fe20000400000 */
[----:B------:R-:W-:Y:S01]  /*3940*/  LOP3.LUT R9, R7, 0xff800000, RZ, 0xc0, !PT ;  /* 0xff80000007097812 */ /* 0x000fe200078ec0ff */
[----:B------:R-:W0:Y:S01]  /*3950*/  LDCU.64 UR4, c[0x0][0x3e0] ;  /* 0x00007c00ff0477ac */ /* 0x000e220008000a00 */
[----:B------:R-:W-:Y:S01]  /*3960*/  LOP3.LUT R5, R3, 0xff800000, RZ, 0xc0, !PT ;  /* 0xff80000003057812 */ /* 0x000fe200078ec0ff */
[----:B------:R-:W-:Y:S01]  /*3970*/  @P1 FMUL R21, R21, 0.25 ;  /* 0x3e80000015151820 */ /* 0x000fe20000400000 */
[----:B------:R-:W-:Y:S01]  /*3980*/  I2FP.F32.S32 R11, R9 ;  /* 0x00000009000b7245 */ /* 0x000fe20000201400 */
[----:B------:R-:W-:Y:S01]  /*3990*/  @P1 FMUL R25, R25, 0.25 ;  /* 0x3e80000019191820 */ /* 0x000fe20000400000 */
[----:B------:R-:W-:Y:S01]  /*39a0*/  MOV R27, R14 ;  /* 0x0000000e001b7202 */ /* 0x000fe20000000f00 */
[----:B------:R-:W-:Y:S01]  /*39b0*/  @P2 FMUL R20, R20, 0.25 ;  /* 0x3e80000014142820 */ /* 0x000fe20000400000 */
[----:B------:R-:W-:Y:S01]  /*39c0*/  FSEL R4, RZ, -23, P3 ;  /* 0xc1b80000ff047808 */ /* 0x000fe20001800000 */
[----:B------:R-:W-:Y:S01]  /*39d0*/  FFMA.FTZ R11, R11, 1.1920928955078125e-07, R6 ;  /* 0x340000000b0b7823 */ /* 0x000fe20000010006 */
[-C--:B------:R-:W-:Y:S01]  /*39e0*/  I2FP.F32.S32 R7, R5.reuse ;  /* 0x0000000500077245 */ /* 0x080fe20000201400 */
[----:B------:R-:W4:Y:S01]  /*39f0*/  MUFU.RCP R14, R120 ;  /* 0x00000078000e7308 */ /* 0x000f220000001000 */
[----:B------:R-:W-:Y:S01]  /*3a00*/  IADD3 R5, PT, PT, R36, -R5, RZ ;  /* 0x8000000524057210 */ /* 0x000fe20007ffe0ff */
[----:B------:R-:W-:Y:S01]  /*3a10*/  @P1 FMUL R27, R27, 0.25 ;  /* 0x3e8000001b1b1820 */ /* 0x000fe20000400000 */
[----:B------:R-:W-:Y:S01]  /*3a20*/  IADD3 R6, PT, PT, R38, -R9, RZ ;  /* 0x8000000926067210 */ /* 0x000fe20007ffe0ff */
[----:B------:R-:W-:Y:S01]  /*3a30*/  @P2 FMUL R22, R22, 0.25 ;  /* 0x3e80000016162820 */ /* 0x000fe20000400000 */
[----:B------:R-:W-:Y:S01]  /*3a40*/  LEA.HI R3, R8, R15, RZ, 0x1f ;  /* 0x0000000f08037211 */ /* 0x000fe200078ff8ff */
[----:B------:R-:W-:Y:S01]  /*3a50*/  FFMA.FTZ R8, R7, 1.1920928955078125e-07, R4 ;  /* 0x3400000007087823 */ /* 0x000fe20000010004 */
[----:B------:R-:W-:Y:S01]  /*3a60*/  MOV R29, R23 ;  /* 0x00000017001d7202 */ /* 0x000fe20000000f00 */
[----:B------:R-:W-:Y:S01]  /*3a70*/  FADD R9, R5, -1 ;  /* 0xbf80000005097421 */ /* 0x000fe20000000000 */
[----:B------:R-:W-:Y:S01]  /*3a80*/  MOV R30, R12 ;  /* 0x0000000c001e7202 */ /* 0x000fe20000000f00 */
[----:B------:R-:W-:Y:S01]  /*3a90*/  FADD R12, R6, -1 ;  /* 0xbf800000060c7421 */ /* 0x000fe20000000000 */
[----:B------:R-:W-:Y:S01]  /*3aa0*/  MOV R7, 0x3dc6b27f ;  /* 0x3dc6b27f00077802 */ /* 0x000fe20000000f00 */
[----:B------:R-:W-:Y:S01]  /*3ab0*/  @P1 FMUL R29, R29, 0.25 ;  /* 0x3e8000001d1d1820 */ /* 0x000fe20000400000 */
[----:B------:R-:W-:Y:S01]  /*3ac0*/  MOV R26, R13 ;  /* 0x0000000d001a7202 */ /* 0x000fe20000000f00 */
[C---:B-1----:R-:W-:Y:S01]  /*3ad0*/  FMUL R13, R17.reuse, R34 ;  /* 0x00000022110d7220 */ /* 0x042fe20000400000 */
[----:B------:R-:W-:Y:S01]  /*3ae0*/  MOV R23, R10 ;  /* 0x0000000a00177202 */ /* 0x000fe20000000f00 */
[----:B------:R-:W-:Y:S01]  /*3af0*/  FMUL R10, R17, R16 ;  /* 0x00000010110a7220 */ /* 0x000fe20000400000 */
[-C--:B------:R-:W-:Y:S01]  /*3b00*/  FFMA.FTZ R6, R9, R7.reuse, -0.16845393180847167969 ;  /* 0xbe2c7f3009067423 */ /* 0x080fe20000010007 */
[----:B------:R-:W-:Y:S01]  /*3b10*/  FFMA.FTZ R5, R12, R7, -0.16845393180847167969 ;  /* 0xbe2c7f300c057423 */ /* 0x000fe20000010007 */
[----:B------:R-:W-:Y:S01]  /*3b20*/  @!P5 FMUL R29, R29, 16777216 ;  /* 0x4b8000001d1dd820 */ /* 0x000fe20000400000 */
[----:B----4-:R-:W-:Y:S01]  /*3b30*/  FMUL R15, R14, R19 ;  /* 0x000000130e0f7220 */ /* 0x010fe20000400000 */
[----:B------:R-:W-:Y:S01]  /*3b40*/  FFMA.FTZ R6, R9, R6, 0.1716887056827545166 ;  /* 0x3e2fcf2a09067423 */ /* 0x000fe20000010006 */
[----:B------:R-:W-:Y:S01]  /*3b50*/  FFMA.FTZ R5, R12, R5, 0.1716887056827545166 ;  /* 0x3e2fcf2a0c057423 */ /* 0x000fe20000010005 */
[----:B------:R-:W-:Y:S01]  /*3b60*/  F2FP.BF16.F32.PACK_AB R4, R10, R13 ;  /* 0x0000000d0a04723e */ /* 0x000fe200000010ff */
[C---:B------:R-:W-:Y:S01]  /*3b70*/  FMUL R10, R17.reuse, R28 ;  /* 0x0000001c110a7220 */ /* 0x040fe20000400000 */
[----:B------:R-:W-:Y:S01]  /*3b80*/  FMUL R13, R17, R32 ;  /* 0x00000020110d7220 */ /* 0x000fe20000400000 */
[C---:B------:R-:W-:Y:S01]  /*3b90*/  FMUL R16, R14.reuse, R18 ;  /* 0x000000120e107220 */ /* 0x040fe20000400000 */
[----:B------:R-:W-:Y:S01]  /*3ba0*/  FMUL R19, R14, R31 ;  /* 0x0000001f0e137220 */ /* 0x000fe20000400000 */
[C---:B------:R-:W-:Y:S01]  /*3bb0*/  FFMA.FTZ R6, R9.reuse, R6, -0.17900948226451873779 ;  /* 0xbe374e4309067423 */ /* 0x040fe20000010006 */
[----:B------:R-:W-:Y:S01]  /*3bc0*/  FFMA.FTZ R7, R12, R5, -0.17900948226451873779 ;  /* 0xbe374e430c077423 */ /* 0x000fe20000010005 */
[----:B------:R-:W-:Y:S01]  /*3bd0*/  FMUL R18, R14, R29 ;  /* 0x0000001d0e127220 */ /* 0x000fe20000400000 */
[----:B------:R-:W-:Y:S01]  /*3be0*/  F2FP.BF16.F32.PACK_AB R5, R10, R13 ;  /* 0x0000000d0a05723e */ /* 0x000fe200000010ff */
[----:B------:R-:W-:Y:S01]  /*3bf0*/  FFMA.FTZ R10, R9, R6, 0.20512372255325317383 ;  /* 0x3e520bf4090a7423 */ /* 0x000fe20000010006 */
[----:B------:R-:W-:Y:S01]  /*3c00*/  FFMA.FTZ R13, R12, R7, 0.20512372255325317383 ;  /* 0x3e520bf40c0d7423 */ /* 0x000fe20000010007 */
[----:B------:R-:W-:Y:S01]  /*3c10*/  F2FP.BF16.F32.PACK_AB R6, R16, R19 ;  /* 0x000000131006723e */ /* 0x000fe200000010ff */
[----:B------:R-:W-:Y:S01]  /*3c20*/  @P1 FMUL R23, R23, 0.25 ;  /* 0x3e80000017171820 */ /* 0x000fe20000400000 */
[----:B------:R-:W-:Y:S01]  /*3c30*/  F2FP.BF16.F32.PACK_AB R7, R15, R18 ;  /* 0x000000120f07723e */ /* 0x000fe200000010ff */
[C---:B------:R-:W-:Y:S01]  /*3c40*/  FFMA.FTZ R10, R9.reuse, R10, -0.24046532809734344482 ;  /* 0xbe763c8b090a7423 */ /* 0x040fe2000001000a */
[----:B------:R-:W-:Y:S01]  /*3c50*/  FFMA.FTZ R13, R12, R13, -0.24046532809734344482 ;  /* 0xbe763c8b0c0d7423 */ /* 0x000fe2000001000d */
[----:B------:R-:W-:Y:S01]  /*3c60*/  LOP3.LUT R28, R0, 0x1ff, RZ, 0xc0, !PT ;  /* 0x000001ff001c7812 */ /* 0x000fe200078ec0ff */
[----:B------:R-:W1:Y:S01]  /*3c70*/  LDC.64 R32, c[0x0][0x398] ;  /* 0x0000e600ff207b82 */ /* 0x000e620000000a00 */
[----:B------:R-:W-:Y:S01]  /*3c80*/  STSM.16.M88.4 [R24], R4 ;  /* 0x0000000418007844 */ /* 0x000fe20000000200 */
[----:B------:R-:W-:Y:S01]  /*3c90*/  FFMA.FTZ R10, R9, R10, 0.28857114911079406738 ;  /* 0x3e93bf99090a7423 */ /* 0x000fe2000001000a */
[----:B------:R-:W-:Y:S01]  /*3ca0*/  FFMA.FTZ R13, R12, R13, 0.28857114911079406738 ;  /* 0x3e93bf990c0d7423 */ /* 0x000fe2000001000d */
[----:B------:R-:W-:-:S04]  /*3cb0*/  LEA R28, R28, UR7, 0x4 ;  /* 0x000000071c1c7c11 */ /* 0x000fc8000f8e20ff */
[----:B------:R-:W-:Y:S01]  /*3cc0*/  BAR.SYNC.DEFER_BLOCKING 0x0 ;  /* 0x0000000000007b1d */ /* 0x000fe20000010000 */
[C---:B------:R-:W-:Y:S01]  /*3cd0*/  FFMA.FTZ R10, R9.reuse, R10, -0.36067417263984680176 ;  /* 0xbeb8aa49090a7423 */ /* 0x040fe2000001000a */
[----:B------:R-:W-:Y:S01]  /*3ce0*/  FFMA.FTZ R13, R12, R13, -0.36067417263984680176 ;  /* 0xbeb8aa490c0d7423 */ /* 0x000fe2000001000d */
[----:B------:R-:W-:Y:S01]  /*3cf0*/  ISETP.GE.U32.AND P1, PT, R36, 0x7f800000, PT ;  /* 0x7f8000002400780c */ /* 0x000fe20003f26070 */
[----:B------:R-:W-:Y:S01]  /*3d00*/  @P2 FMUL R26, R26, 0.25 ;  /* 0x3e8000001a1a2820 */ /* 0x000fe20000400000 */
[C---:B------:R-:W-:Y:S01]  /*3d10*/  FFMA.FTZ R10, R9.reuse, R10, 0.48089820146560668945 ;  /* 0x3ef6384a090a7423 */ /* 0x040fe2000001000a */
[----:B------:R-:W-:Y:S02]  /*3d20*/  FFMA.FTZ R13, R12, R13, 0.48089820146560668945 ;  /* 0x3ef6384a0c0d7423 */ /* 0x000fe4000001000d */
[----:B------:R-:W4:Y:S01]  /*3d30*/  LDC R34, c[0x0][0x3e8] ;  /* 0x0000fa00ff227b82 */ /* 0x000f220000000800 */
[----:B------:R-:W-:Y:S01]  /*3d40*/  @P2 FMUL R30, R30, 0.25 ;  /* 0x3e8000001e1e2820 */ /* 0x000fe20000400000 */
[----:B------:R-:W-:Y:S01]  /*3d50*/  FFMA.FTZ R10, R9, R10, -0.72134751081466674805 ;  /* 0xbf38aa3b090a7423 */ /* 0x000fe2000001000a */
[C---:B------:R-:W-:Y:S01]  /*3d60*/  FFMA.FTZ R13, R12.reuse, R13, -0.72134751081466674805 ;  /* 0xbf38aa3b0c0d7423 */ /* 0x040fe2000001000d */
[----:B--2---:R-:W-:Y:S01]  /*3d70*/  LOP3.LUT R37, R37, 0xff, RZ, 0xc0, !PT ;  /* 0x000000ff25257812 */ /* 0x004fe200078ec0ff */
[----:B------:R-:W-:Y:S01]  /*3d80*/  @!P5 FMUL R21, R21, 16777216 ;  /* 0x4b8000001515d820 */ /* 0x000fe20000400000 */
[----:B------:R-:W-:Y:S01]  /*3d90*/  FMUL R10, R9, R10 ;  /* 0x0000000a090a7220 */ /* 0x000fe20000400000 */
[C---:B------:R-:W-:Y:S01]  /*3da0*/  FMUL R13, R12.reuse, R13 ;  /* 0x0000000d0c0d7220 */ /* 0x040fe20000400000 */
[----:B------:R-:W-:Y:S01]  /*3db0*/  @!P5 FMUL R23, R23, 16777216 ;  /* 0x4b8000001717d820 */ /* 0x000fe20000400000 */
[----:B------:R-:W-:Y:S01]  /*3dc0*/  @!P5 FMUL R25, R25, 16777216 ;  /* 0x4b8000001919d820 */ /* 0x000fe20000400000 */
[----:B------:R-:W-:Y:S01]  /*3dd0*/  FMUL R10, R9, R10 ;  /* 0x0000000a090a7220 */ /* 0x000fe20000400000 */
[----:B------:R-:W-:Y:S01]  /*3de0*/  @!P5 FMUL R27, R27, 16777216 ;  /* 0x4b8000001b1bd820 */ /* 0x000fe20000400000 */
[----:B------:R-:W-:Y:S01]  /*3df0*/  FMUL R13, R12, R13 ;  /* 0x0000000d0c0d7220 */ /* 0x000fe20000400000 */
[----:B------:R-:W-:Y:S01]  /*3e00*/  @!P0 FMUL R20, R20, 16777216 ;  /* 0x4b80000014148820 */ /* 0x000fe20000400000 */
[----:B------:R-:W-:Y:S01]  /*3e10*/  @!P0 FMUL R22, R22, 16777216 ;  /* 0x4b80000016168820 */ /* 0x000fe20000400000 */
[----:B------:R-:W-:Y:S01]  /*3e20*/  @!P0 FMUL R26, R26, 16777216 ;  /* 0x4b8000001a1a8820 */ /* 0x000fe20000400000 */
[----:B------:R-:W-:Y:S01]  /*3e30*/  @!P0 FMUL R30, R30, 16777216 ;  /* 0x4b8000001e1e8820 */ /* 0x000fe20000400000 */
[----:B------:R-:W2:Y:S01]  /*3e40*/  LDS.128 R4, [R28] ;  /* 0x000000001c047984 */ /* 0x000ea20000000c00 */
[----:B------:R-:W-:Y:S01]  /*3e50*/  FFMA.FTZ R9, R9, 1.4426950216293334961, R10 ;  /* 0x3fb8aa3b09097823 */ /* 0x000fe2000001000a */
[----:B---3--:R-:W-:Y:S01]  /*3e60*/  LEA R35, R35, R37, 0x8 ;  /* 0x0000002523237211 */ /* 0x008fe200078e40ff */
[C---:B------:R-:W-:Y:S01]  /*3e70*/  FMUL R15, R14.reuse, R21 ;  /* 0x000000150e0f7220 */ /* 0x040fe20000400000 */
[C---:B------:R-:W-:Y:S01]  /*3e80*/  FMUL R16, R14.reuse, R23 ;  /* 0x000000170e107220 */ /* 0x040fe20000400000 */
[C---:B------:R-:W-:Y:S01]  /*3e90*/  FMUL R18, R14.reuse, R25 ;  /* 0x000000190e127220 */ /* 0x040fe20000400000 */
[----:B------:R-:W-:Y:S01]  /*3ea0*/  FMUL R19, R14, R27 ;  /* 0x0000001b0e137220 */ /* 0x000fe20000400000 */
[----:B------:R-:W-:Y:S01]  /*3eb0*/  FFMA.FTZ R12, R12, 1.4426950216293334961, R13 ;  /* 0x3fb8aa3b0c0c7823 */ /* 0x000fe2000001000d */
[----:B------:R-:W-:Y:S01]  /*3ec0*/  ISETP.GE.U32.AND P2, PT, R38, 0x7f800000, PT ;  /* 0x7f8000002600780c */ /* 0x000fe20003f46070 */
[C---:B------:R-:W-:Y:S01]  /*3ed0*/  FMUL R10, R17.reuse, R20 ;  /* 0x00000014110a7220 */ /* 0x040fe20000400000 */
[C---:B------:R-:W-:Y:S01]  /*3ee0*/  FMUL R13, R17.reuse, R22 ;  /* 0x00000016110d7220 */ /* 0x040fe20000400000 */
[C---:B------:R-:W-:Y:S01]  /*3ef0*/  FMUL R21, R17.reuse, R26 ;  /* 0x0000001a11157220 */ /* 0x040fe20000400000 */
[----:B------:R-:W-:Y:S01]  /*3f00*/  FMUL R14, R17, R30 ;  /* 0x0000001e110e7220 */ /* 0x000fe20000400000 */
[----:B------:R-:W-:Y:S01]  /*3f10*/  FADD R26, R8, R9 ;  /* 0x00000009081a7221 */ /* 0x000fe20000000000 */
[----:B------:R-:W-:Y:S01]  /*3f20*/  @P1 MOV R9, 0x7f800000 ;  /* 0x7f80000000091802 */ /* 0x000fe20000000f00 */
[----:B0-----:R-:W-:Y:S01]  /*3f30*/  UIMAD UR4, UR6, UR4, URZ ;  /* 0x00000004060472a4 */ /* 0x001fe2000f8e02ff */
[----:B------:R-:W-:Y:S01]  /*3f40*/  IMAD R8, R35, UR5, RZ ;  /* 0x0000000523087c24 */ /* 0x000fe2000f8e02ff */
[----:B------:R-:W-:Y:S01]  /*3f50*/  SHF.R.U32.HI R17, RZ, 0x8, R0 ;  /* 0x00000008ff117819 */ /* 0x000fe20000011600 */
[----:B------:R-:W-:Y:S01]  /*3f60*/  FADD R27, R11, R12 ;  /* 0x0000000c0b1b7221 */ /* 0x000fe20000000000 */
[----:B------:R-:W-:Y:S01]  /*3f70*/  F2FP.BF16.F32.PACK_AB R20, R13, R14 ;  /* 0x0000000e0d14723e */ /* 0x000fe200000010ff */
[----:B------:R-:W-:Y:S01]  /*3f80*/  USHF.L.U32 UR8, UR4, 0x1, URZ ;  /* 0x0000000104087899 */ /* 0x000fe200080006ff */
[----:B------:R-:W-:Y:S01]  /*3f90*/  F2FP.BF16.F32.PACK_AB R21, R10, R21 ;  /* 0x000000150a15723e */ /* 0x000fe200000010ff */
[----:B------:R-:W-:Y:S01]  /*3fa0*/  @P1 FFMA.FTZ R26, R36, R9, +INF ;  /* 0x7f800000241a1423 */ /* 0x000fe20000010009 */
[----:B------:R-:W-:Y:S01]  /*3fb0*/  F2FP.BF16.F32.PACK_AB R22, R16, R19 ;  /* 0x000000131016723e */ /* 0x000fe200000010ff */
[----:B------:R-:W-:Y:S01]  /*3fc0*/  UIMAD.WIDE UR4, UR4, 0x2, URZ ;  /* 0x00000002040478a5 */ /* 0x000fe2000f8e02ff */
[----:B------:R-:W-:Y:S01]  /*3fd0*/  F2FP.BF16.F32.PACK_AB R23, R15, R18 ;  /* 0x000000120f17723e */ /* 0x000fe200000010ff */
[----:B------:R-:W-:Y:S01]  /*3fe0*/  BAR.SYNC.DEFER_BLOCKING 0x0 ;  /* 0x0000000000007b1d */ /* 0x000fe20000010000 */
[C---:B------:R-:W-:Y:S01]  /*3ff0*/  SHF.L.U32 R9, R8.reuse, 0x1, RZ ;  /* 0x0000000108097819 */ /* 0x040fe200000006ff */
[----:B------:R-:W-:Y:S01]  /*4000*/  IMAD.HI R8, R8, 0x2, RZ ;  /* 0x0000000208087827 */ /* 0x000fe200078e02ff */
[----:B------:R-:W-:-:S02]  /*4010*/  SGXT.U32 R17, R17, 0x1 ;  /* 0x000000011111781a */ /* 0x000fc40000000000 */
[----:B------:R-:W-:Y:S02]  /*4020*/  @P2 MOV R11, 0x7f800000 ;  /* 0x7f800000000b2802 */ /* 0x000fe40000000f00 */
[----:B-1----:R-:W-:Y:S01]  /*4030*/  IADD3 R30, P3, P4, R9, UR8, R32 ;  /* 0x00000008091e7c10 */ /* 0x002fe2000fc7e020 */
[----:B----4-:R-:W-:Y:S01]  /*4040*/  IMAD R9, R17, R34, RZ ;  /* 0x0000002211097224 */ /* 0x010fe200078e02ff */
[----:B------:R-:W-:Y:S01]  /*4050*/  FSETP.NEU.AND P0, PT, R36, RZ, PT ;  /* 0x000000ff2400720b */ /* 0x000fe20003f0d000 */
[----:B------:R-:W-:Y:S01]  /*4060*/  @P2 FFMA.FTZ R27, R38, R11, +INF ;  /* 0x7f800000261b2423 */ /* 0x000fe2000001000b */
[----:B------:R-:W-:Y:S01]  /*4070*/  IADD3.X R32, PT, PT, R8, UR5, R33, P3, P4 ;  /* 0x0000000508207c10 */ /* 0x000fe20009fe8421 */
[----:B------:R-:W0:Y:S01]  /*4080*/  LDCU UR4, c[0x0][0x3ec] ;  /* 0x00007d80ff0477ac */ /* 0x000e220008000800 */
[----:B------:R-:W-:Y:S02]  /*4090*/  LEA R11, R34, R9, 0x1 ;  /* 0x00000009220b7211 */ /* 0x000fe400078e08ff */
[----:B------:R-:W-:-:S02]  /*40a0*/  LEA R8, P2, R9, R30, 0x1 ;  /* 0x0000001e09087211 */ /* 0x000fc400078408ff */
[C---:B------:R-:W-:Y:S02]  /*40b0*/  LEA R13, R34.reuse, R11, 0x1 ;  /* 0x0000000b220d7211 */ /* 0x040fe400078e08ff */
[----:B------:R-:W-:Y:S02]  /*40c0*/  LEA.HI.X.SX32 R9, R9, R32, 0x1, P2 ;  /* 0x0000002009097211 */ /* 0x000fe400010f0eff */
[C---:B------:R-:W-:Y:S02]  /*40d0*/  LEA R15, R34.reuse, R13, 0x1 ;  /* 0x0000000d220f7211 */ /* 0x040fe400078e08ff */
[C---:B------:R-:W-:Y:S01]  /*40e0*/  LEA R10, P2, R11.reuse, R30, 0x1 ;  /* 0x0000001e0b0a7211 */ /* 0x040fe200078408ff */
[----:B------:R1:W-:Y:S01]  /*40f0*/  STSM.16.M88.4 [R24], R20 ;  /* 0x0000001418007844 */ /* 0x0003e20000000200 */
[C---:B------:R-:W-:Y:S02]  /*4100*/  LEA R17, R34.reuse, R15, 0x1 ;  /* 0x0000000f22117211 */ /* 0x040fe400078e08ff */
[----:B------:R-:W-:Y:S01]  /*4110*/  LEA.HI.X.SX32 R11, R11, R32, 0x1, P2 ;  /* 0x000000200b0b7211 */ /* 0x000fe200010f0eff */
[----:B------:R-:W-:Y:S01]  /*4120*/  BAR.SYNC.DEFER_BLOCKING 0x0 ;  /* 0x0000000000007b1d */ /* 0x000fe20000010000 */
[----:B------:R-:W-:Y:S01]  /*4130*/  LEA R18, R34, R17, 0x1 ;  /* 0x0000001122127211 */ /* 0x000fe200078e08ff */
[----:B0-----:R-:W-:Y:S01]  /*4140*/  UIMAD UR4, UR6, UR4, URZ ;  /* 0x00000004060472a4 */ /* 0x001fe2000f8e02ff */
[----:B------:R-:W-:-:S02]  /*4150*/  LEA R12, P2, R13, R30, 0x1 ;  /* 0x0000001e0d0c7211 */ /* 0x000fc400078408ff */
[C---:B------:R-:W-:Y:S01]  /*4160*/  LEA R19, R34.reuse, R18, 0x1 ;  /* 0x0000001222137211 */ /* 0x040fe200078e08ff */
[----:B------:R-:W-:Y:S01]  /*4170*/  USHF.L.U32 UR6, UR4, 0x2, URZ ;  /* 0x0000000204067899 */ /* 0x000fe200080006ff */
[----:B------:R-:W-:Y:S01]  /*4180*/  LEA.HI.X.SX32 R13, R13, R32, 0x1, P2 ;  /* 0x000000200d0d7211 */ /* 0x000fe200010f0eff */
[----:B------:R-:W-:Y:S01]  /*4190*/  UIMAD.WIDE UR4, UR4, 0x4, URZ ;  /* 0x00000004040478a5 */ /* 0x000fe2000f8e02ff */
[----:B------:R-:W-:Y:S02]  /*41a0*/  LEA R14, P2, R15, R30, 0x1 ;  /* 0x0000001e0f0e7211 */ /* 0x000fe400078408ff */
[----:B--2---:R-:W-:Y:S02]  /*41b0*/  PRMT R29, R5, 0x7632, R29 ;  /* 0x00007632051d7816 */ /* 0x004fe4000000001d */
[----:B-1----:R-:W-:Y:S02]  /*41c0*/  LEA R21, R34, R19, 0x1 ;  /* 0x0000001322157211 */ /* 0x002fe400078e08ff */
[----:B------:R-:W-:-:S02]  /*41d0*/  LEA.HI.X.SX32 R15, R15, R32, 0x1, P2 ;  /* 0x000000200f0f7211 */ /* 0x000fc400010f0eff */
[C---:B------:R-:W-:Y:S02]  /*41e0*/  LEA R22, R34.reuse, R21, 0x1 ;  /* 0x0000001522167211 */ /* 0x040fe400078e08ff */
[C---:B------:R-:W-:Y:S02]  /*41f0*/  LEA R16, P2, R17.reuse, R30, 0x1 ;  /* 0x0000001e11107211 */ /* 0x040fe400078408ff */
[C---:B------:R-:W-:Y:S02]  /*4200*/  LEA R23, R34.reuse, R22, 0x1 ;  /* 0x0000001622177211 */ /* 0x040fe400078e08ff */
[----:B------:R-:W-:Y:S01]  /*4210*/  LEA.HI.X.SX32 R17, R17, R32, 0x1, P2 ;  /* 0x0000002011117211 */ /* 0x000fe200010f0eff */
[----:B------:R-:W-:Y:S01]  /*4220*/  STG.E.U16 desc[UR10][R8.64], R4 ;  /* 0x0000000408007986 */ /* 0x000fe2000c10150a */
[----:B------:R-:W-:Y:S02]  /*4230*/  LEA R24, R34, R23, 0x1 ;  /* 0x0000001722187211 */ /* 0x000fe400078e08ff */
[----:B------:R-:W-:Y:S01]  /*4240*/  LEA R20, P3, R22, R30, 0x1 ;  /* 0x0000001e16147211 */ /* 0x000fe200078608ff */
[----:B------:R-:W-:Y:S01]  /*4250*/  STG.E.U16 desc[UR10][R10.64], R5 ;  /* 0x000000050a007986 */ /* 0x000fe2000c10150a */
[----:B------:R-:W-:-:S02]  /*4260*/  LEA R25, R34, R24, 0x1 ;  /* 0x0000001822197211 */ /* 0x000fc400078e08ff */
[----:B------:R-:W-:Y:S01]  /*4270*/  PRMT R31, R6, 0x7632, R31 ;  /* 0x00007632061f7816 */ /* 0x000fe2000000001f */
[----:B------:R0:W1:Y:S01]  /*4280*/  LDS.128 R8, [R28] ;  /* 0x000000001c087984 */ /* 0x0000620000000c00 */
[----:B------:R-:W-:Y:S02]  /*4290*/  PRMT R33, R7, 0x7632, R33 ;  /* 0x0000763207217816 */ /* 0x000fe40000000021 */
[----:B------:R-:W-:Y:S01]  /*42a0*/  FSETP.NEU.AND P1, PT, R38, RZ, PT ;  /* 0x000000ff2600720b */ /* 0x000fe20003f2d000 */
[----:B------:R2:W-:Y:S03]  /*42b0*/  STG.E.U16 desc[UR10][R12.64], R6 ;  /* 0x000000060c007986 */ /* 0x0005e6000c10150a */
[----:B------:R-:W-:Y:S01]  /*42c0*/  FSEL R27, R27, -INF , P1 ;  /* 0xff8000001b1b7808 */ /* 0x000fe20000800000 */
[----:B------:R-:W-:Y:S01]  /*42d0*/  STG.E.U16 desc[UR10][R14.64], R7 ;  /* 0x000000070e007986 */ /* 0x000fe2000c10150a */
[----:B0-----:R-:W-:-:S03]  /*42e0*/  LEA R28, R34, R25, 0x1 ;  /* 0x00000019221c7211 */ /* 0x001fc600078e08ff */
[----:B------:R-:W-:Y:S01]  /*42f0*/  FFMA R27, R27, 0.69314718246459960938, R80 ;  /* 0x3f3172181b1b7823 */ /* 0x000fe20000000050 */
[----:B--2---:R-:W-:Y:S02]  /*4300*/  PRMT R13, R4, 0x7632, R13 ;  /* 0x00007632040d7816 */ /* 0x004fe4000000000d */
[----:B------:R-:W-:-:S03]  /*4310*/  LEA R4, P2, R18, R30, 0x1 ;  /* 0x0000001e12047211 */ /* 0x000fc600078408ff */
[----:B------:R0:W-:Y:S01]  /*4320*/  STG.E.U16 desc[UR10][R16.64], R13 ;  /* 0x0000000d10007986 */ /* 0x0001e2000c10150a */
[----:B------:R-:W-:Y:S02]  /*4330*/  LEA.HI.X.SX32 R5, R18, R32, 0x1, P2 ;  /* 0x0000002012057211 */ /* 0x000fe400010f0eff */
[----:B------:R-:W-:-:S03]  /*4340*/  LEA R12, P2, R19, R30, 0x1 ;  /* 0x0000001e130c7211 */ /* 0x000fc600078408ff */
[----:B------:R2:W-:Y:S01]  /*4350*/  STG.E.U16 desc[UR10][R4.64], R29 ;  /* 0x0000001d04007986 */ /* 0x0005e2000c10150a */
[----:B0-----:R-:W-:Y:S02]  /*4360*/  LEA.HI.X.SX32 R13, R19, R32, 0x1, P2 ;  /* 0x00000020130d7211 */ /* 0x001fe400010f0eff */
[C---:B------:R-:W-:Y:S02]  /*4370*/  LEA R18, P2, R21.reuse, R30, 0x1 ;  /* 0x0000001e15127211 */ /* 0x040fe400078408ff */
[----:B------:R-:W-:Y:S01]  /*4380*/  LEA R17, R34, R28, 0x1 ;  /* 0x0000001c22117211 */ /* 0x000fe200078e08ff */
[----:B------:R0:W-:Y:S01]  /*4390*/  STG.E.U16 desc[UR10][R12.64], R31 ;  /* 0x0000001f0c007986 */ /* 0x0001e2000c10150a */
[-C--:B------:R-:W-:Y:S02]  /*43a0*/  LEA.HI.X.SX32 R19, R21, R32.reuse, 0x1, P2 ;  /* 0x0000002015137211 */ /* 0x080fe400010f0eff */
[----:B------:R-:W-:Y:S02]  /*43b0*/  LEA.HI.X.SX32 R21, R22, R32, 0x1, P3 ;  /* 0x0000002016157211 */ /* 0x000fe400018f0eff */
[-C--:B------:R-:W-:Y:S01]  /*43c0*/  LEA R6, P2, R23, R30.reuse, 0x1 ;  /* 0x0000001e17067211 */ /* 0x080fe200078408ff */
[----:B------:R-:W-:Y:S01]  /*43d0*/  STG.E.U16 desc[UR10][R18.64], R33 ;  /* 0x0000002112007986 */ /* 0x000fe2000c10150a */
[----:B--2---:R-:W-:-:S02]  /*43e0*/  LEA R4, P4, R25, R30, 0x1 ;  /* 0x0000001e19047211 */ /* 0x004fc400078808ff */
[----:B------:R-:W-:Y:S01]  /*43f0*/  LEA R14, P3, R24, R30, 0x1 ;  /* 0x0000001e180e7211 */ /* 0x000fe200078608ff */
[----:B-1----:R-:W-:Y:S01]  /*4400*/  STG.E.U16 desc[UR10][R20.64], R8 ;  /* 0x0000000814007986 */ /* 0x002fe2000c10150a */
[----:B------:R-:W-:Y:S02]  /*4410*/  LEA R29, R34, R17, 0x1 ;  /* 0x00000011221d7211 */ /* 0x000fe400078e08ff */
[-C--:B------:R-:W-:Y:S02]  /*4420*/  LEA.HI.X.SX32 R7, R23, R32.reuse, 0x1, P2 ;  /* 0x0000002017077211 */ /* 0x080fe400010f0eff */
[-C--:B------:R-:W-:Y:S02]  /*4430*/  LEA.HI.X.SX32 R5, R25, R32.reuse, 0x1, P4 ;  /* 0x0000002019057211 */ /* 0x080fe400020f0eff */
[----:B------:R-:W-:Y:S01]  /*4440*/  LEA.HI.X.SX32 R15, R24, R32, 0x1, P3 ;  /* 0x00000020180f7211 */ /* 0x000fe200018f0eff */
[----:B------:R1:W-:Y:S01]  /*4450*/  STG.E.U16 desc[UR10][R6.64], R9 ;  /* 0x0000000906007986 */ /* 0x0003e2000c10150a */
[----:B------:R-:W-:-:S02]  /*4460*/  LEA R25, R34, R29, 0x1 ;  /* 0x0000001d22197211 */ /* 0x000fc400078e08ff */
[CC--:B0-----:R-:W-:Y:S01]  /*4470*/  LEA R12, P2, R28.reuse, R30.reuse, 0x1 ;  /* 0x0000001e1c0c7211 */ /* 0x0c1fe200078408ff */
[----:B------:R0:W-:Y:S01]  /*4480*/  STG.E.U16 desc[UR10][R14.64], R10 ;  /* 0x0000000a0e007986 */ /* 0x0001e2000c10150a */
[-C--:B------:R-:W-:Y:S02]  /*4490*/  LEA R16, P3, R17, R30.reuse, 0x1 ;  /* 0x0000001e11107211 */ /* 0x080fe400078608ff */
[-C--:B------:R-:W-:Y:S01]  /*44a0*/  LEA R22, P4, R29, R30.reuse, 0x1 ;  /* 0x0000001e1d167211 */ /* 0x080fe200078808ff */
[----:B------:R2:W-:Y:S01]  /*44b0*/  STG.E.U16 desc[UR10][R4.64], R11 ;  /* 0x0000000b04007986 */ /* 0x0005e2000c10150a */
[----:B------:R-:W-:Y:S02]  /*44c0*/  LEA R24, P5, R25, R30, 0x1 ;  /* 0x0000001e19187211 */ /* 0x000fe400078a08ff */
[----:B------:R-:W-:Y:S02]  /*44d0*/  LEA.HI.X.SX32 R13, R28, R32, 0x1, P2 ;  /* 0x000000201c0d7211 */ /* 0x000fe400010f0eff */
[----:B-1----:R-:W-:-:S02]  /*44e0*/  PRMT R7, R8, 0x7632, R7 ;  /* 0x0000763208077816 */ /* 0x002fc40000000007 */
[-C--:B------:R-:W-:Y:S02]  /*44f0*/  LEA.HI.X.SX32 R17, R17, R32.reuse, 0x1, P3 ;  /* 0x0000002011117211 */ /* 0x080fe400018f0eff */
[----:B0-----:R-:W-:Y:S01]  /*4500*/  PRMT R15, R9, 0x7632, R15 ;  /* 0x00007632090f7816 */ /* 0x001fe2000000000f */
[----:B------:R0:W-:Y:S01]  /*4510*/  STG.E.U16 desc[UR10][R12.64], R7 ;  /* 0x000000070c007986 */ /* 0x0001e2000c10150a */
[-C--:B------:R-:W-:Y:S02]  /*4520*/  LEA.HI.X.SX32 R23, R29, R32.reuse, 0x1, P4 ;  /* 0x000000201d177211 */ /* 0x080fe400020f0eff */
[----:B------:R-:W-:Y:S01]  /*4530*/  PRMT R21, R10, 0x7632, R21 ;  /* 0x000076320a157816 */ /* 0x000fe20000000015 */
[----:B------:R0:W-:Y:S01]  /*4540*/  STG.E.U16 desc[UR10][R16.64], R15 ;  /* 0x0000000f10007986 */ /* 0x0001e2000c10150a */
[----:B------:R-:W-:Y:S01]  /*4550*/  LEA.HI.X.SX32 R25, R25, R32, 0x1, P5 ;  /* 0x0000002019197211 */ /* 0x000fe200028f0eff */
[----:B------:R-:W1:Y:S01]  /*4560*/  LDC.64 R28, c[0x0][0x3a0] ;  /* 0x0000e800ff1c7b82 */ /* 0x000e620000000a00 */
[----:B------:R-:W-:Y:S01]  /*4570*/  PRMT R30, R11, 0x7632, R30 ;  /* 0x000076320b1e7816 */ /* 0x000fe2000000001e */
[----:B------:R0:W-:Y:S01]  /*4580*/  STG.E.U16 desc[UR10][R22.64], R21 ;  /* 0x0000001516007986 */ /* 0x0001e2000c10150a */
[----:B------:R-:W-:-:S02]  /*4590*/  FSEL R19, R26, -INF , P0 ;  /* 0xff8000001a137808 */ /* 0x000fc40000000000 */
[C---:B------:R-:W-:Y:S01]  /*45a0*/  LOP3.LUT P0, RZ, R0.reuse, 0x100, RZ, 0xc0, !PT ;  /* 0x0000010000ff7812 */ /* 0x040fe2000780c0ff */
[----:B------:R0:W-:Y:S01]  /*45b0*/  STG.E.U16 desc[UR10][R24.64], R30 ;  /* 0x0000001e18007986 */ /* 0x0001e2000c10150a */
[----:B--2---:R-:W-:Y:S01]  /*45c0*/  SHF.L.U32 R5, R35, 0x2, RZ ;  /* 0x0000000223057819 */ /* 0x004fe200000006ff */
[----:B------:R-:W-:Y:S01]  /*45d0*/  FFMA R26, R19, 0.69314718246459960938, R2 ;  /* 0x3f317218131a7823 */ /* 0x000fe20000000002 */
[----:B------:R-:W-:Y:S01]  /*45e0*/  SHF.L.U32 R2, R0, 0x1, RZ ;  /* 0x0000000100027819 */ /* 0x000fe200000006ff */
[----:B------:R-:W-:-:S03]  /*45f0*/  IMAD.HI R0, R35, 0x4, RZ ;  /* 0x0000000423007827 */ /* 0x000fc600078e02ff */
[----:B------:R-:W-:Y:S01]  /*4600*/  LOP3.LUT R2, R2, 0x3f8, RZ, 0xc0, !PT ;  /* 0x000003f802027812 */ /* 0x000fe200078ec0ff */
[----:B------:R-:W-:Y:S01]  /*4610*/  BAR.SYNC.DEFER_BLOCKING 0x0 ;  /* 0x0000000000007b1d */ /* 0x000fe20000010000 */
[----:B-1----:R-:W-:-:S04]  /*4620*/  IADD3 R4, P1, P2, R5, UR6, R28 ;  /* 0x0000000605047c10 */ /* 0x002fc8000fa3e01c */
[----:B------:R-:W-:Y:S01]  /*4630*/  IADD3.X R5, PT, PT, R0, UR5, R29, P1, P2 ;  /* 0x0000000500057c10 */ /* 0x000fe20008fe441d */
[----:B------:R0:W-:Y:S02]  /*4640*/  STS.64 [R2+UR7], R26 ;  /* 0x0000001a02007988 */ /* 0x0001e40008000a07 */
[----:B------:R-:W-:Y:S06]  /*4650*/  BAR.SYNC.DEFER_BLOCKING 0x0 ;  /* 0x0000000000007b1d */ /* 0x000fec0000010000 */
[----:B------:R-:W-:Y:S05]  /*4660*/  @P0 EXIT ;  /* 0x000000000000094d */ /* 0x000fea0003800000 */
[----:B------:R-:W1:Y:S04]  /*4670*/  LDS R3, [R3] ;  /* 0x0000000003037984 */ /* 0x000e680000000800 */
[----:B-1----:R-:W-:Y:S01]  /*4680*/  STG.E desc[UR10][R4.64], R3 ;  /* 0x0000000304007986 */ /* 0x002fe2000c10190a */
[----:B------:R-:W-:Y:S05]  /*4690*/  EXIT ;  /* 0x000000000000794d */ /* 0x000fea0003800000 */
.L_x_2:
[----:B------:R-:W-:-:S00]  /*46a0*/  BRA `(.L_x_2) ;  /* 0xfffffffc00fc7947 */ /* 0x000fc0000383ffff */
[----:B------:R-:W-:-:S00]  /*46b0*/  NOP ;  /* 0x0000000000007918 */ /* 0x000fc00000000000 */
        /* <DEDUP_REMOVED lines=12> */
.L_x_3:


//--------------------- .nv.global.init           --------------------------
	.section	.nv.global.init,"aw",@progbits
.nv.global.init:
	.type		_$_str,@object
	.size		_$_str,(.L_0 - _$_str)
_$_str:
        /*0000*/ 	.byte	0x5f, 0x5f, 0x43, 0x55, 0x44, 0x41, 0x5f, 0x46, 0x54, 0x5a, 0x00
.L_0:


//--------------------- .nv.shared.attn_fwd       --------------------------
	.section	.nv.shared.attn_fwd,"aw",@nobits
	.sectionflags	@""
	.align	16
	.zero		1024


//--------------------- .nv.shared.reserved.0     --------------------------
	.section	.nv.shared.reserved.0,"aw",@nobits
	.weak		__nv_reservedSMEM_offset_0_alias
	.size		__nv_reservedSMEM_offset_0_alias, 0, 64
	.other		__nv_reservedSMEM_offset_0_alias,@"STO_CUDA_RESERVED_SHARED STV_DEFAULT"
__nv_reservedSMEM_offset_0_alias:
	.zero		0
	.zero		64


//--------------------- .nv.constant0.attn_fwd    --------------------------
	.section	.nv.constant0.attn_fwd,"a",@progbits
	.sectionflags	@""
	.align	4
.nv.constant0.attn_fwd:
	.zero		1032


//--------------------- SYMBOLS --------------------------

	.type		.nv.reservedSmem.offset0,@object
	.size		.nv.reservedSmem.offset0,0x4
	.type		.nv.reservedSmem.cap,@object
	.size		.nv.reservedSmem.cap,0x4
